//
// Generated by NVIDIA NVVM Compiler
//
// Compiler Build ID: CL-36424714
// Cuda compilation tools, release 13.0, V13.0.88
// Based on NVVM 20.0.0
//

.version 9.0
.target sm_100
.address_size 64

	// .globl	_Z12setup_kernelP17curandStateXORWOWS0_i
.global .align 4 .b8 precalc_xorwow_matrix[102400];
.global .align 4 .b8 precalc_xorwow_offset_matrix[102400];
.global .align 4 .b8 mrg32k3aM1[2304];
.global .align 4 .b8 mrg32k3aM2[2304];
.global .align 4 .b8 mrg32k3aM1SubSeq[2016];
.global .align 4 .b8 mrg32k3aM2SubSeq[2016];
.global .align 4 .b8 mrg32k3aM1Seq[2304];
.global .align 4 .b8 mrg32k3aM2Seq[2304];
.const .align 8 .b8 __cr_lgamma_table[72];
// _ZZ9offspringPfS_S_PiS_S0_iiifjP17curandStateXORWOWS2_E11eliteParent has been demoted
// _ZZ9offspringPfS_S_PiS_S0_iiifjP17curandStateXORWOWS2_E14nonEliteParent has been demoted
.global .align 1 .b8 _ZN34_INTERNAL_e9b6d0e2_4_k_cu_0c55a4af4cuda3std3__45__cpo5beginE[1];
.global .align 1 .b8 _ZN34_INTERNAL_e9b6d0e2_4_k_cu_0c55a4af4cuda3std3__45__cpo3endE[1];
.global .align 1 .b8 _ZN34_INTERNAL_e9b6d0e2_4_k_cu_0c55a4af4cuda3std3__45__cpo6cbeginE[1];
.global .align 1 .b8 _ZN34_INTERNAL_e9b6d0e2_4_k_cu_0c55a4af4cuda3std3__45__cpo4cendE[1];
.global .align 1 .b8 _ZN34_INTERNAL_e9b6d0e2_4_k_cu_0c55a4af4cuda3std3__45__cpo6rbeginE[1];
.global .align 1 .b8 _ZN34_INTERNAL_e9b6d0e2_4_k_cu_0c55a4af4cuda3std3__45__cpo4rendE[1];
.global .align 1 .b8 _ZN34_INTERNAL_e9b6d0e2_4_k_cu_0c55a4af4cuda3std3__45__cpo7crbeginE[1];
.global .align 1 .b8 _ZN34_INTERNAL_e9b6d0e2_4_k_cu_0c55a4af4cuda3std3__45__cpo5crendE[1];
.global .align 1 .b8 _ZN34_INTERNAL_e9b6d0e2_4_k_cu_0c55a4af4cuda3std3__436_GLOBAL__N__e9b6d0e2_4_k_cu_0c55a4af6ignoreE[1];
.global .align 1 .b8 _ZN34_INTERNAL_e9b6d0e2_4_k_cu_0c55a4af4cuda3std3__419piecewise_constructE[1];
.global .align 1 .b8 _ZN34_INTERNAL_e9b6d0e2_4_k_cu_0c55a4af4cuda3std3__48in_placeE[1];
.global .align 1 .b8 _ZN34_INTERNAL_e9b6d0e2_4_k_cu_0c55a4af4cuda3std3__420unreachable_sentinelE[1];
.global .align 1 .b8 _ZN34_INTERNAL_e9b6d0e2_4_k_cu_0c55a4af4cuda3std3__47nulloptE[1];
.global .align 1 .b8 _ZN34_INTERNAL_e9b6d0e2_4_k_cu_0c55a4af4cuda3std3__48unexpectE[1];
.global .align 1 .b8 _ZN34_INTERNAL_e9b6d0e2_4_k_cu_0c55a4af4cuda3std6ranges3__45__cpo4swapE[1];
.global .align 1 .b8 _ZN34_INTERNAL_e9b6d0e2_4_k_cu_0c55a4af4cuda3std6ranges3__45__cpo9iter_moveE[1];
.global .align 1 .b8 _ZN34_INTERNAL_e9b6d0e2_4_k_cu_0c55a4af4cuda3std6ranges3__45__cpo5beginE[1];
.global .align 1 .b8 _ZN34_INTERNAL_e9b6d0e2_4_k_cu_0c55a4af4cuda3std6ranges3__45__cpo3endE[1];
.global .align 1 .b8 _ZN34_INTERNAL_e9b6d0e2_4_k_cu_0c55a4af4cuda3std6ranges3__45__cpo6cbeginE[1];
.global .align 1 .b8 _ZN34_INTERNAL_e9b6d0e2_4_k_cu_0c55a4af4cuda3std6ranges3__45__cpo4cendE[1];
.global .align 1 .b8 _ZN34_INTERNAL_e9b6d0e2_4_k_cu_0c55a4af4cuda3std6ranges3__45__cpo7advanceE[1];
.global .align 1 .b8 _ZN34_INTERNAL_e9b6d0e2_4_k_cu_0c55a4af4cuda3std6ranges3__45__cpo9iter_swapE[1];
.global .align 1 .b8 _ZN34_INTERNAL_e9b6d0e2_4_k_cu_0c55a4af4cuda3std6ranges3__45__cpo4nextE[1];
.global .align 1 .b8 _ZN34_INTERNAL_e9b6d0e2_4_k_cu_0c55a4af4cuda3std6ranges3__45__cpo4prevE[1];
.global .align 1 .b8 _ZN34_INTERNAL_e9b6d0e2_4_k_cu_0c55a4af4cuda3std6ranges3__45__cpo4dataE[1];
.global .align 1 .b8 _ZN34_INTERNAL_e9b6d0e2_4_k_cu_0c55a4af4cuda3std6ranges3__45__cpo5cdataE[1];
.global .align 1 .b8 _ZN34_INTERNAL_e9b6d0e2_4_k_cu_0c55a4af4cuda3std6ranges3__45__cpo4sizeE[1];
.global .align 1 .b8 _ZN34_INTERNAL_e9b6d0e2_4_k_cu_0c55a4af4cuda3std6ranges3__45__cpo5ssizeE[1];
.global .align 1 .b8 _ZN34_INTERNAL_e9b6d0e2_4_k_cu_0c55a4af4cuda3std6ranges3__45__cpo8distanceE[1];
.global .align 1 .b8 _ZN34_INTERNAL_e9b6d0e2_4_k_cu_0c55a4af6thrust24THRUST_300001_SM_1000_NS6system6detail10sequential3seqE[1];
.global .align 1 .b8 _ZN34_INTERNAL_e9b6d0e2_4_k_cu_0c55a4af6thrust24THRUST_300001_SM_1000_NS12placeholders2_1E[1];
.global .align 1 .b8 _ZN34_INTERNAL_e9b6d0e2_4_k_cu_0c55a4af6thrust24THRUST_300001_SM_1000_NS12placeholders2_2E[1];
.global .align 1 .b8 _ZN34_INTERNAL_e9b6d0e2_4_k_cu_0c55a4af6thrust24THRUST_300001_SM_1000_NS12placeholders2_3E[1];
.global .align 1 .b8 _ZN34_INTERNAL_e9b6d0e2_4_k_cu_0c55a4af6thrust24THRUST_300001_SM_1000_NS12placeholders2_4E[1];
.global .align 1 .b8 _ZN34_INTERNAL_e9b6d0e2_4_k_cu_0c55a4af6thrust24THRUST_300001_SM_1000_NS12placeholders2_5E[1];
.global .align 1 .b8 _ZN34_INTERNAL_e9b6d0e2_4_k_cu_0c55a4af6thrust24THRUST_300001_SM_1000_NS12placeholders2_6E[1];
.global .align 1 .b8 _ZN34_INTERNAL_e9b6d0e2_4_k_cu_0c55a4af6thrust24THRUST_300001_SM_1000_NS12placeholders2_7E[1];
.global .align 1 .b8 _ZN34_INTERNAL_e9b6d0e2_4_k_cu_0c55a4af6thrust24THRUST_300001_SM_1000_NS12placeholders2_8E[1];
.global .align 1 .b8 _ZN34_INTERNAL_e9b6d0e2_4_k_cu_0c55a4af6thrust24THRUST_300001_SM_1000_NS12placeholders2_9E[1];
.global .align 1 .b8 _ZN34_INTERNAL_e9b6d0e2_4_k_cu_0c55a4af6thrust24THRUST_300001_SM_1000_NS12placeholders3_10E[1];

.visible .entry _Z12setup_kernelP17curandStateXORWOWS0_i(
	.param .u64 .ptr .align 1 _Z12setup_kernelP17curandStateXORWOWS0_i_param_0,
	.param .u64 .ptr .align 1 _Z12setup_kernelP17curandStateXORWOWS0_i_param_1,
	.param .u32 _Z12setup_kernelP17curandStateXORWOWS0_i_param_2
)
{
	.reg .pred 	%p<49>;
	.reg .b32 	%r<816>;
	.reg .b64 	%rd<36>;

	ld.param.u64 	%rd16, [_Z12setup_kernelP17curandStateXORWOWS0_i_param_0];
	ld.param.u32 	%r379, [_Z12setup_kernelP17curandStateXORWOWS0_i_param_2];
	cvta.to.global.u64 	%rd17, %rd16;
	mov.u32 	%r1, %tid.x;
	mov.u32 	%r2, %ctaid.x;
	mov.u32 	%r380, %ntid.x;
	mad.lo.s32 	%r381, %r2, %r380, %r1;
	cvt.s64.s32 	%rd34, %r381;
	mul.wide.s32 	%rd18, %r381, 48;
	add.s64 	%rd2, %rd17, %rd18;
	xor.b32  	%r382, %r379, -1429050551;
	mul.lo.s32 	%r383, %r382, 1099087573;
	setp.gt.s32 	%p1, %r379, -1;
	selp.b32 	%r384, -644748465, -1947113066, %p1;
	add.s32 	%r385, %r384, %r383;
	add.s32 	%r3, %r385, 6615241;
	add.s32 	%r8, %r383, 123456789;
	st.global.v2.u32 	[%rd2], {%r3, %r8};
	xor.b32  	%r9, %r383, 362436069;
	add.s32 	%r10, %r384, 521288629;
	st.global.v2.u32 	[%rd2+8], {%r9, %r10};
	xor.b32  	%r15, %r384, 88675123;
	add.s32 	%r16, %r383, 5783321;
	st.global.v2.u32 	[%rd2+16], {%r15, %r16};
	setp.eq.s32 	%p2, %r381, 0;
	@%p2 bra 	$L__BB0_42;
	mov.b32 	%r628, 0;
	mov.u64 	%rd20, precalc_xorwow_matrix;
$L__BB0_2:
	and.b64  	%rd4, %rd34, 3;
	setp.eq.s64 	%p3, %rd4, 0;
	@%p3 bra 	$L__BB0_41;
	mul.wide.u32 	%rd19, %r628, 3200;
	add.s64 	%rd5, %rd20, %rd19;
	cvt.u32.u64 	%r18, %rd4;
	mov.b32 	%r629, 0;
$L__BB0_4:
	mov.b32 	%r642, 0;
	mov.u32 	%r643, %r642;
	mov.u32 	%r644, %r642;
	mov.u32 	%r645, %r642;
	mov.u32 	%r646, %r642;
	mov.u32 	%r635, %r642;
$L__BB0_5:
	mul.wide.u32 	%rd21, %r635, 4;
	add.s64 	%rd22, %rd2, %rd21;
	ld.global.u32 	%r26, [%rd22+4];
	shl.b32 	%r27, %r635, 5;
	mov.b32 	%r641, 0;
$L__BB0_6:
	.pragma "nounroll";
	shr.u32 	%r390, %r26, %r641;
	and.b32  	%r391, %r390, 1;
	setp.eq.b32 	%p4, %r391, 1;
	not.pred 	%p5, %p4;
	add.s32 	%r392, %r27, %r641;
	mul.lo.s32 	%r393, %r392, 5;
	mul.wide.u32 	%rd23, %r393, 4;
	add.s64 	%rd6, %rd5, %rd23;
	@%p5 bra 	$L__BB0_8;
	ld.global.u32 	%r394, [%rd6];
	xor.b32  	%r646, %r646, %r394;
	ld.global.u32 	%r395, [%rd6+4];
	xor.b32  	%r645, %r645, %r395;
	ld.global.u32 	%r396, [%rd6+8];
	xor.b32  	%r644, %r644, %r396;
	ld.global.u32 	%r397, [%rd6+12];
	xor.b32  	%r643, %r643, %r397;
	ld.global.u32 	%r398, [%rd6+16];
	xor.b32  	%r642, %r642, %r398;
$L__BB0_8:
	and.b32  	%r400, %r390, 2;
	setp.eq.s32 	%p6, %r400, 0;
	@%p6 bra 	$L__BB0_10;
	ld.global.u32 	%r401, [%rd6+20];
	xor.b32  	%r646, %r646, %r401;
	ld.global.u32 	%r402, [%rd6+24];
	xor.b32  	%r645, %r645, %r402;
	ld.global.u32 	%r403, [%rd6+28];
	xor.b32  	%r644, %r644, %r403;
	ld.global.u32 	%r404, [%rd6+32];
	xor.b32  	%r643, %r643, %r404;
	ld.global.u32 	%r405, [%rd6+36];
	xor.b32  	%r642, %r642, %r405;
$L__BB0_10:
	and.b32  	%r407, %r390, 4;
	setp.eq.s32 	%p7, %r407, 0;
	@%p7 bra 	$L__BB0_12;
	ld.global.u32 	%r408, [%rd6+40];
	xor.b32  	%r646, %r646, %r408;
	ld.global.u32 	%r409, [%rd6+44];
	xor.b32  	%r645, %r645, %r409;
	ld.global.u32 	%r410, [%rd6+48];
	xor.b32  	%r644, %r644, %r410;
	ld.global.u32 	%r411, [%rd6+52];
	xor.b32  	%r643, %r643, %r411;
	ld.global.u32 	%r412, [%rd6+56];
	xor.b32  	%r642, %r642, %r412;
$L__BB0_12:
	and.b32  	%r414, %r390, 8;
	setp.eq.s32 	%p8, %r414, 0;
	@%p8 bra 	$L__BB0_14;
	ld.global.u32 	%r415, [%rd6+60];
	xor.b32  	%r646, %r646, %r415;
	ld.global.u32 	%r416, [%rd6+64];
	xor.b32  	%r645, %r645, %r416;
	ld.global.u32 	%r417, [%rd6+68];
	xor.b32  	%r644, %r644, %r417;
	ld.global.u32 	%r418, [%rd6+72];
	xor.b32  	%r643, %r643, %r418;
	ld.global.u32 	%r419, [%rd6+76];
	xor.b32  	%r642, %r642, %r419;
$L__BB0_14:
	and.b32  	%r421, %r390, 16;
	setp.eq.s32 	%p9, %r421, 0;
	@%p9 bra 	$L__BB0_16;
	ld.global.u32 	%r422, [%rd6+80];
	xor.b32  	%r646, %r646, %r422;
	ld.global.u32 	%r423, [%rd6+84];
	xor.b32  	%r645, %r645, %r423;
	ld.global.u32 	%r424, [%rd6+88];
	xor.b32  	%r644, %r644, %r424;
	ld.global.u32 	%r425, [%rd6+92];
	xor.b32  	%r643, %r643, %r425;
	ld.global.u32 	%r426, [%rd6+96];
	xor.b32  	%r642, %r642, %r426;
$L__BB0_16:
	and.b32  	%r428, %r390, 32;
	setp.eq.s32 	%p10, %r428, 0;
	@%p10 bra 	$L__BB0_18;
	ld.global.u32 	%r429, [%rd6+100];
	xor.b32  	%r646, %r646, %r429;
	ld.global.u32 	%r430, [%rd6+104];
	xor.b32  	%r645, %r645, %r430;
	ld.global.u32 	%r431, [%rd6+108];
	xor.b32  	%r644, %r644, %r431;
	ld.global.u32 	%r432, [%rd6+112];
	xor.b32  	%r643, %r643, %r432;
	ld.global.u32 	%r433, [%rd6+116];
	xor.b32  	%r642, %r642, %r433;
$L__BB0_18:
	and.b32  	%r435, %r390, 64;
	setp.eq.s32 	%p11, %r435, 0;
	@%p11 bra 	$L__BB0_20;
	ld.global.u32 	%r436, [%rd6+120];
	xor.b32  	%r646, %r646, %r436;
	ld.global.u32 	%r437, [%rd6+124];
	xor.b32  	%r645, %r645, %r437;
	ld.global.u32 	%r438, [%rd6+128];
	xor.b32  	%r644, %r644, %r438;
	ld.global.u32 	%r439, [%rd6+132];
	xor.b32  	%r643, %r643, %r439;
	ld.global.u32 	%r440, [%rd6+136];
	xor.b32  	%r642, %r642, %r440;
$L__BB0_20:
	and.b32  	%r442, %r390, 128;
	setp.eq.s32 	%p12, %r442, 0;
	@%p12 bra 	$L__BB0_22;
	ld.global.u32 	%r443, [%rd6+140];
	xor.b32  	%r646, %r646, %r443;
	ld.global.u32 	%r444, [%rd6+144];
	xor.b32  	%r645, %r645, %r444;
	ld.global.u32 	%r445, [%rd6+148];
	xor.b32  	%r644, %r644, %r445;
	ld.global.u32 	%r446, [%rd6+152];
	xor.b32  	%r643, %r643, %r446;
	ld.global.u32 	%r447, [%rd6+156];
	xor.b32  	%r642, %r642, %r447;
$L__BB0_22:
	and.b32  	%r449, %r390, 256;
	setp.eq.s32 	%p13, %r449, 0;
	@%p13 bra 	$L__BB0_24;
	ld.global.u32 	%r450, [%rd6+160];
	xor.b32  	%r646, %r646, %r450;
	ld.global.u32 	%r451, [%rd6+164];
	xor.b32  	%r645, %r645, %r451;
	ld.global.u32 	%r452, [%rd6+168];
	xor.b32  	%r644, %r644, %r452;
	ld.global.u32 	%r453, [%rd6+172];
	xor.b32  	%r643, %r643, %r453;
	ld.global.u32 	%r454, [%rd6+176];
	xor.b32  	%r642, %r642, %r454;
$L__BB0_24:
	and.b32  	%r456, %r390, 512;
	setp.eq.s32 	%p14, %r456, 0;
	@%p14 bra 	$L__BB0_26;
	ld.global.u32 	%r457, [%rd6+180];
	xor.b32  	%r646, %r646, %r457;
	ld.global.u32 	%r458, [%rd6+184];
	xor.b32  	%r645, %r645, %r458;
	ld.global.u32 	%r459, [%rd6+188];
	xor.b32  	%r644, %r644, %r459;
	ld.global.u32 	%r460, [%rd6+192];
	xor.b32  	%r643, %r643, %r460;
	ld.global.u32 	%r461, [%rd6+196];
	xor.b32  	%r642, %r642, %r461;
$L__BB0_26:
	and.b32  	%r463, %r390, 1024;
	setp.eq.s32 	%p15, %r463, 0;
	@%p15 bra 	$L__BB0_28;
	ld.global.u32 	%r464, [%rd6+200];
	xor.b32  	%r646, %r646, %r464;
	ld.global.u32 	%r465, [%rd6+204];
	xor.b32  	%r645, %r645, %r465;
	ld.global.u32 	%r466, [%rd6+208];
	xor.b32  	%r644, %r644, %r466;
	ld.global.u32 	%r467, [%rd6+212];
	xor.b32  	%r643, %r643, %r467;
	ld.global.u32 	%r468, [%rd6+216];
	xor.b32  	%r642, %r642, %r468;
$L__BB0_28:
	and.b32  	%r470, %r390, 2048;
	setp.eq.s32 	%p16, %r470, 0;
	@%p16 bra 	$L__BB0_30;
	ld.global.u32 	%r471, [%rd6+220];
	xor.b32  	%r646, %r646, %r471;
	ld.global.u32 	%r472, [%rd6+224];
	xor.b32  	%r645, %r645, %r472;
	ld.global.u32 	%r473, [%rd6+228];
	xor.b32  	%r644, %r644, %r473;
	ld.global.u32 	%r474, [%rd6+232];
	xor.b32  	%r643, %r643, %r474;
	ld.global.u32 	%r475, [%rd6+236];
	xor.b32  	%r642, %r642, %r475;
$L__BB0_30:
	and.b32  	%r477, %r390, 4096;
	setp.eq.s32 	%p17, %r477, 0;
	@%p17 bra 	$L__BB0_32;
	ld.global.u32 	%r478, [%rd6+240];
	xor.b32  	%r646, %r646, %r478;
	ld.global.u32 	%r479, [%rd6+244];
	xor.b32  	%r645, %r645, %r479;
	ld.global.u32 	%r480, [%rd6+248];
	xor.b32  	%r644, %r644, %r480;
	ld.global.u32 	%r481, [%rd6+252];
	xor.b32  	%r643, %r643, %r481;
	ld.global.u32 	%r482, [%rd6+256];
	xor.b32  	%r642, %r642, %r482;
$L__BB0_32:
	and.b32  	%r484, %r390, 8192;
	setp.eq.s32 	%p18, %r484, 0;
	@%p18 bra 	$L__BB0_34;
	ld.global.u32 	%r485, [%rd6+260];
	xor.b32  	%r646, %r646, %r485;
	ld.global.u32 	%r486, [%rd6+264];
	xor.b32  	%r645, %r645, %r486;
	ld.global.u32 	%r487, [%rd6+268];
	xor.b32  	%r644, %r644, %r487;
	ld.global.u32 	%r488, [%rd6+272];
	xor.b32  	%r643, %r643, %r488;
	ld.global.u32 	%r489, [%rd6+276];
	xor.b32  	%r642, %r642, %r489;
$L__BB0_34:
	and.b32  	%r491, %r390, 16384;
	setp.eq.s32 	%p19, %r491, 0;
	@%p19 bra 	$L__BB0_36;
	ld.global.u32 	%r492, [%rd6+280];
	xor.b32  	%r646, %r646, %r492;
	ld.global.u32 	%r493, [%rd6+284];
	xor.b32  	%r645, %r645, %r493;
	ld.global.u32 	%r494, [%rd6+288];
	xor.b32  	%r644, %r644, %r494;
	ld.global.u32 	%r495, [%rd6+292];
	xor.b32  	%r643, %r643, %r495;
	ld.global.u32 	%r496, [%rd6+296];
	xor.b32  	%r642, %r642, %r496;
$L__BB0_36:
	and.b32  	%r498, %r390, 32768;
	setp.eq.s32 	%p20, %r498, 0;
	@%p20 bra 	$L__BB0_38;
	ld.global.u32 	%r499, [%rd6+300];
	xor.b32  	%r646, %r646, %r499;
	ld.global.u32 	%r500, [%rd6+304];
	xor.b32  	%r645, %r645, %r500;
	ld.global.u32 	%r501, [%rd6+308];
	xor.b32  	%r644, %r644, %r501;
	ld.global.u32 	%r502, [%rd6+312];
	xor.b32  	%r643, %r643, %r502;
	ld.global.u32 	%r503, [%rd6+316];
	xor.b32  	%r642, %r642, %r503;
$L__BB0_38:
	add.s32 	%r641, %r641, 16;
	setp.ne.s32 	%p21, %r641, 32;
	@%p21 bra 	$L__BB0_6;
	mad.lo.s32 	%r504, %r635, -31, %r27;
	add.s32 	%r635, %r504, 1;
	setp.ne.s32 	%p22, %r635, 5;
	@%p22 bra 	$L__BB0_5;
	st.global.u32 	[%rd2+4], %r646;
	st.global.u32 	[%rd2+8], %r645;
	st.global.u32 	[%rd2+12], %r644;
	st.global.u32 	[%rd2+16], %r643;
	st.global.u32 	[%rd2+20], %r642;
	add.s32 	%r629, %r629, 1;
	setp.lt.u32 	%p23, %r629, %r18;
	@%p23 bra 	$L__BB0_4;
$L__BB0_41:
	shr.u64 	%rd7, %rd34, 2;
	add.s32 	%r628, %r628, 1;
	setp.gt.u64 	%p24, %rd34, 3;
	mov.u64 	%rd34, %rd7;
	@%p24 bra 	$L__BB0_2;
$L__BB0_42:
	mov.b32 	%r505, 0;
	st.global.v2.u32 	[%rd2+24], {%r505, %r505};
	st.global.u32 	[%rd2+32], %r505;
	mov.b64 	%rd24, 0;
	st.global.u64 	[%rd2+40], %rd24;
	setp.gt.u32 	%p25, %r1, 1;
	@%p25 bra 	$L__BB0_86;
	ld.param.u64 	%rd33, [_Z12setup_kernelP17curandStateXORWOWS0_i_param_1];
	shl.b32 	%r506, %r2, 1;
	add.s32 	%r507, %r506, %r1;
	cvt.s64.s32 	%rd35, %r507;
	cvta.to.global.u64 	%rd25, %rd33;
	mul.wide.s32 	%rd26, %r507, 48;
	add.s64 	%rd9, %rd25, %rd26;
	st.global.v2.u32 	[%rd9], {%r3, %r8};
	st.global.v2.u32 	[%rd9+8], {%r9, %r10};
	st.global.v2.u32 	[%rd9+16], {%r15, %r16};
	setp.eq.s32 	%p26, %r507, 0;
	@%p26 bra 	$L__BB0_85;
	mov.b32 	%r722, 0;
	mov.u64 	%rd28, precalc_xorwow_matrix;
$L__BB0_45:
	and.b64  	%rd11, %rd35, 3;
	setp.eq.s64 	%p27, %rd11, 0;
	@%p27 bra 	$L__BB0_84;
	mul.wide.u32 	%rd27, %r722, 3200;
	add.s64 	%rd12, %rd28, %rd27;
	cvt.u32.u64 	%r199, %rd11;
	mov.b32 	%r723, 0;
$L__BB0_47:
	mov.b32 	%r736, 0;
	mov.u32 	%r737, %r736;
	mov.u32 	%r738, %r736;
	mov.u32 	%r739, %r736;
	mov.u32 	%r740, %r736;
	mov.u32 	%r729, %r736;
$L__BB0_48:
	mul.wide.u32 	%rd29, %r729, 4;
	add.s64 	%rd30, %rd9, %rd29;
	ld.global.u32 	%r207, [%rd30+4];
	shl.b32 	%r208, %r729, 5;
	mov.b32 	%r735, 0;
$L__BB0_49:
	.pragma "nounroll";
	shr.u32 	%r512, %r207, %r735;
	and.b32  	%r513, %r512, 1;
	setp.eq.b32 	%p28, %r513, 1;
	not.pred 	%p29, %p28;
	add.s32 	%r514, %r208, %r735;
	mul.lo.s32 	%r515, %r514, 5;
	mul.wide.u32 	%rd31, %r515, 4;
	add.s64 	%rd13, %rd12, %rd31;
	@%p29 bra 	$L__BB0_51;
	ld.global.u32 	%r516, [%rd13];
	xor.b32  	%r740, %r740, %r516;
	ld.global.u32 	%r517, [%rd13+4];
	xor.b32  	%r739, %r739, %r517;
	ld.global.u32 	%r518, [%rd13+8];
	xor.b32  	%r738, %r738, %r518;
	ld.global.u32 	%r519, [%rd13+12];
	xor.b32  	%r737, %r737, %r519;
	ld.global.u32 	%r520, [%rd13+16];
	xor.b32  	%r736, %r736, %r520;
$L__BB0_51:
	and.b32  	%r522, %r512, 2;
	setp.eq.s32 	%p30, %r522, 0;
	@%p30 bra 	$L__BB0_53;
	ld.global.u32 	%r523, [%rd13+20];
	xor.b32  	%r740, %r740, %r523;
	ld.global.u32 	%r524, [%rd13+24];
	xor.b32  	%r739, %r739, %r524;
	ld.global.u32 	%r525, [%rd13+28];
	xor.b32  	%r738, %r738, %r525;
	ld.global.u32 	%r526, [%rd13+32];
	xor.b32  	%r737, %r737, %r526;
	ld.global.u32 	%r527, [%rd13+36];
	xor.b32  	%r736, %r736, %r527;
$L__BB0_53:
	and.b32  	%r529, %r512, 4;
	setp.eq.s32 	%p31, %r529, 0;
	@%p31 bra 	$L__BB0_55;
	ld.global.u32 	%r530, [%rd13+40];
	xor.b32  	%r740, %r740, %r530;
	ld.global.u32 	%r531, [%rd13+44];
	xor.b32  	%r739, %r739, %r531;
	ld.global.u32 	%r532, [%rd13+48];
	xor.b32  	%r738, %r738, %r532;
	ld.global.u32 	%r533, [%rd13+52];
	xor.b32  	%r737, %r737, %r533;
	ld.global.u32 	%r534, [%rd13+56];
	xor.b32  	%r736, %r736, %r534;
$L__BB0_55:
	and.b32  	%r536, %r512, 8;
	setp.eq.s32 	%p32, %r536, 0;
	@%p32 bra 	$L__BB0_57;
	ld.global.u32 	%r537, [%rd13+60];
	xor.b32  	%r740, %r740, %r537;
	ld.global.u32 	%r538, [%rd13+64];
	xor.b32  	%r739, %r739, %r538;
	ld.global.u32 	%r539, [%rd13+68];
	xor.b32  	%r738, %r738, %r539;
	ld.global.u32 	%r540, [%rd13+72];
	xor.b32  	%r737, %r737, %r540;
	ld.global.u32 	%r541, [%rd13+76];
	xor.b32  	%r736, %r736, %r541;
$L__BB0_57:
	and.b32  	%r543, %r512, 16;
	setp.eq.s32 	%p33, %r543, 0;
	@%p33 bra 	$L__BB0_59;
	ld.global.u32 	%r544, [%rd13+80];
	xor.b32  	%r740, %r740, %r544;
	ld.global.u32 	%r545, [%rd13+84];
	xor.b32  	%r739, %r739, %r545;
	ld.global.u32 	%r546, [%rd13+88];
	xor.b32  	%r738, %r738, %r546;
	ld.global.u32 	%r547, [%rd13+92];
	xor.b32  	%r737, %r737, %r547;
	ld.global.u32 	%r548, [%rd13+96];
	xor.b32  	%r736, %r736, %r548;
$L__BB0_59:
	and.b32  	%r550, %r512, 32;
	setp.eq.s32 	%p34, %r550, 0;
	@%p34 bra 	$L__BB0_61;
	ld.global.u32 	%r551, [%rd13+100];
	xor.b32  	%r740, %r740, %r551;
	ld.global.u32 	%r552, [%rd13+104];
	xor.b32  	%r739, %r739, %r552;
	ld.global.u32 	%r553, [%rd13+108];
	xor.b32  	%r738, %r738, %r553;
	ld.global.u32 	%r554, [%rd13+112];
	xor.b32  	%r737, %r737, %r554;
	ld.global.u32 	%r555, [%rd13+116];
	xor.b32  	%r736, %r736, %r555;
$L__BB0_61:
	and.b32  	%r557, %r512, 64;
	setp.eq.s32 	%p35, %r557, 0;
	@%p35 bra 	$L__BB0_63;
	ld.global.u32 	%r558, [%rd13+120];
	xor.b32  	%r740, %r740, %r558;
	ld.global.u32 	%r559, [%rd13+124];
	xor.b32  	%r739, %r739, %r559;
	ld.global.u32 	%r560, [%rd13+128];
	xor.b32  	%r738, %r738, %r560;
	ld.global.u32 	%r561, [%rd13+132];
	xor.b32  	%r737, %r737, %r561;
	ld.global.u32 	%r562, [%rd13+136];
	xor.b32  	%r736, %r736, %r562;
$L__BB0_63:
	and.b32  	%r564, %r512, 128;
	setp.eq.s32 	%p36, %r564, 0;
	@%p36 bra 	$L__BB0_65;
	ld.global.u32 	%r565, [%rd13+140];
	xor.b32  	%r740, %r740, %r565;
	ld.global.u32 	%r566, [%rd13+144];
	xor.b32  	%r739, %r739, %r566;
	ld.global.u32 	%r567, [%rd13+148];
	xor.b32  	%r738, %r738, %r567;
	ld.global.u32 	%r568, [%rd13+152];
	xor.b32  	%r737, %r737, %r568;
	ld.global.u32 	%r569, [%rd13+156];
	xor.b32  	%r736, %r736, %r569;
$L__BB0_65:
	and.b32  	%r571, %r512, 256;
	setp.eq.s32 	%p37, %r571, 0;
	@%p37 bra 	$L__BB0_67;
	ld.global.u32 	%r572, [%rd13+160];
	xor.b32  	%r740, %r740, %r572;
	ld.global.u32 	%r573, [%rd13+164];
	xor.b32  	%r739, %r739, %r573;
	ld.global.u32 	%r574, [%rd13+168];
	xor.b32  	%r738, %r738, %r574;
	ld.global.u32 	%r575, [%rd13+172];
	xor.b32  	%r737, %r737, %r575;
	ld.global.u32 	%r576, [%rd13+176];
	xor.b32  	%r736, %r736, %r576;
$L__BB0_67:
	and.b32  	%r578, %r512, 512;
	setp.eq.s32 	%p38, %r578, 0;
	@%p38 bra 	$L__BB0_69;
	ld.global.u32 	%r579, [%rd13+180];
	xor.b32  	%r740, %r740, %r579;
	ld.global.u32 	%r580, [%rd13+184];
	xor.b32  	%r739, %r739, %r580;
	ld.global.u32 	%r581, [%rd13+188];
	xor.b32  	%r738, %r738, %r581;
	ld.global.u32 	%r582, [%rd13+192];
	xor.b32  	%r737, %r737, %r582;
	ld.global.u32 	%r583, [%rd13+196];
	xor.b32  	%r736, %r736, %r583;
$L__BB0_69:
	and.b32  	%r585, %r512, 1024;
	setp.eq.s32 	%p39, %r585, 0;
	@%p39 bra 	$L__BB0_71;
	ld.global.u32 	%r586, [%rd13+200];
	xor.b32  	%r740, %r740, %r586;
	ld.global.u32 	%r587, [%rd13+204];
	xor.b32  	%r739, %r739, %r587;
	ld.global.u32 	%r588, [%rd13+208];
	xor.b32  	%r738, %r738, %r588;
	ld.global.u32 	%r589, [%rd13+212];
	xor.b32  	%r737, %r737, %r589;
	ld.global.u32 	%r590, [%rd13+216];
	xor.b32  	%r736, %r736, %r590;
$L__BB0_71:
	and.b32  	%r592, %r512, 2048;
	setp.eq.s32 	%p40, %r592, 0;
	@%p40 bra 	$L__BB0_73;
	ld.global.u32 	%r593, [%rd13+220];
	xor.b32  	%r740, %r740, %r593;
	ld.global.u32 	%r594, [%rd13+224];
	xor.b32  	%r739, %r739, %r594;
	ld.global.u32 	%r595, [%rd13+228];
	xor.b32  	%r738, %r738, %r595;
	ld.global.u32 	%r596, [%rd13+232];
	xor.b32  	%r737, %r737, %r596;
	ld.global.u32 	%r597, [%rd13+236];
	xor.b32  	%r736, %r736, %r597;
$L__BB0_73:
	and.b32  	%r599, %r512, 4096;
	setp.eq.s32 	%p41, %r599, 0;
	@%p41 bra 	$L__BB0_75;
	ld.global.u32 	%r600, [%rd13+240];
	xor.b32  	%r740, %r740, %r600;
	ld.global.u32 	%r601, [%rd13+244];
	xor.b32  	%r739, %r739, %r601;
	ld.global.u32 	%r602, [%rd13+248];
	xor.b32  	%r738, %r738, %r602;
	ld.global.u32 	%r603, [%rd13+252];
	xor.b32  	%r737, %r737, %r603;
	ld.global.u32 	%r604, [%rd13+256];
	xor.b32  	%r736, %r736, %r604;
$L__BB0_75:
	and.b32  	%r606, %r512, 8192;
	setp.eq.s32 	%p42, %r606, 0;
	@%p42 bra 	$L__BB0_77;
	ld.global.u32 	%r607, [%rd13+260];
	xor.b32  	%r740, %r740, %r607;
	ld.global.u32 	%r608, [%rd13+264];
	xor.b32  	%r739, %r739, %r608;
	ld.global.u32 	%r609, [%rd13+268];
	xor.b32  	%r738, %r738, %r609;
	ld.global.u32 	%r610, [%rd13+272];
	xor.b32  	%r737, %r737, %r610;
	ld.global.u32 	%r611, [%rd13+276];
	xor.b32  	%r736, %r736, %r611;
$L__BB0_77:
	and.b32  	%r613, %r512, 16384;
	setp.eq.s32 	%p43, %r613, 0;
	@%p43 bra 	$L__BB0_79;
	ld.global.u32 	%r614, [%rd13+280];
	xor.b32  	%r740, %r740, %r614;
	ld.global.u32 	%r615, [%rd13+284];
	xor.b32  	%r739, %r739, %r615;
	ld.global.u32 	%r616, [%rd13+288];
	xor.b32  	%r738, %r738, %r616;
	ld.global.u32 	%r617, [%rd13+292];
	xor.b32  	%r737, %r737, %r617;
	ld.global.u32 	%r618, [%rd13+296];
	xor.b32  	%r736, %r736, %r618;
$L__BB0_79:
	and.b32  	%r620, %r512, 32768;
	setp.eq.s32 	%p44, %r620, 0;
	@%p44 bra 	$L__BB0_81;
	ld.global.u32 	%r621, [%rd13+300];
	xor.b32  	%r740, %r740, %r621;
	ld.global.u32 	%r622, [%rd13+304];
	xor.b32  	%r739, %r739, %r622;
	ld.global.u32 	%r623, [%rd13+308];
	xor.b32  	%r738, %r738, %r623;
	ld.global.u32 	%r624, [%rd13+312];
	xor.b32  	%r737, %r737, %r624;
	ld.global.u32 	%r625, [%rd13+316];
	xor.b32  	%r736, %r736, %r625;
$L__BB0_81:
	add.s32 	%r735, %r735, 16;
	setp.ne.s32 	%p45, %r735, 32;
	@%p45 bra 	$L__BB0_49;
	mad.lo.s32 	%r626, %r729, -31, %r208;
	add.s32 	%r729, %r626, 1;
	setp.ne.s32 	%p46, %r729, 5;
	@%p46 bra 	$L__BB0_48;
	st.global.u32 	[%rd9+4], %r740;
	st.global.u32 	[%rd9+8], %r739;
	st.global.u32 	[%rd9+12], %r738;
	st.global.u32 	[%rd9+16], %r737;
	st.global.u32 	[%rd9+20], %r736;
	add.s32 	%r723, %r723, 1;
	setp.lt.u32 	%p47, %r723, %r199;
	@%p47 bra 	$L__BB0_47;
$L__BB0_84:
	shr.u64 	%rd14, %rd35, 2;
	add.s32 	%r722, %r722, 1;
	setp.gt.u64 	%p48, %rd35, 3;
	mov.u64 	%rd35, %rd14;
	@%p48 bra 	$L__BB0_45;
$L__BB0_85:
	mov.b32 	%r627, 0;
	st.global.v2.u32 	[%rd9+24], {%r627, %r627};
	st.global.u32 	[%rd9+32], %r627;
	mov.b64 	%rd32, 0;
	st.global.u64 	[%rd9+40], %rd32;
$L__BB0_86:
	ret;

}
	// .globl	_Z7gpuInitPfPiP17curandStateXORWOWi
.visible .entry _Z7gpuInitPfPiP17curandStateXORWOWi(
	.param .u64 .ptr .align 1 _Z7gpuInitPfPiP17curandStateXORWOWi_param_0,
	.param .u64 .ptr .align 1 _Z7gpuInitPfPiP17curandStateXORWOWi_param_1,
	.param .u64 .ptr .align 1 _Z7gpuInitPfPiP17curandStateXORWOWi_param_2,
	.param .u32 _Z7gpuInitPfPiP17curandStateXORWOWi_param_3
)
{
	.reg .pred 	%p<9>;
	.reg .b32 	%r<135>;
	.reg .b32 	%f<8>;
	.reg .b64 	%rd<25>;
	.reg .b64 	%fd<15>;

	ld.param.u64 	%rd5, [_Z7gpuInitPfPiP17curandStateXORWOWi_param_0];
	ld.param.u64 	%rd3, [_Z7gpuInitPfPiP17curandStateXORWOWi_param_1];
	ld.param.u64 	%rd4, [_Z7gpuInitPfPiP17curandStateXORWOWi_param_2];
	ld.param.u32 	%r16, [_Z7gpuInitPfPiP17curandStateXORWOWi_param_3];
	cvta.to.global.u64 	%rd1, %rd5;
	mov.u32 	%r1, %tid.x;
	mov.u32 	%r2, %ctaid.x;
	mov.u32 	%r17, %ntid.x;
	mad.lo.s32 	%r3, %r2, %r17, %r1;
	mul.lo.s32 	%r4, %r16, %r3;
	setp.eq.s32 	%p1, %r16, 0;
	@%p1 bra 	$L__BB1_9;
	cvta.to.global.u64 	%rd6, %rd4;
	mul.wide.s32 	%rd7, %r3, 48;
	add.s64 	%rd2, %rd6, %rd7;
	and.b32  	%r5, %r16, 3;
	setp.lt.u32 	%p2, %r16, 4;
	mov.b32 	%r134, 0;
	@%p2 bra 	$L__BB1_4;
	and.b32  	%r134, %r16, -4;
	neg.s32 	%r132, %r134;
	add.s32 	%r131, %r4, 3;
$L__BB1_3:
	.pragma "nounroll";
	ld.global.v2.u32 	{%r19, %r20}, [%rd2];
	shr.u32 	%r21, %r20, 2;
	xor.b32  	%r22, %r21, %r20;
	ld.global.v2.u32 	{%r23, %r24}, [%rd2+8];
	ld.global.v2.u32 	{%r25, %r26}, [%rd2+16];
	st.global.v2.u32 	[%rd2+8], {%r24, %r25};
	shl.b32 	%r27, %r26, 4;
	shl.b32 	%r28, %r22, 1;
	xor.b32  	%r29, %r28, %r27;
	xor.b32  	%r30, %r29, %r22;
	xor.b32  	%r31, %r30, %r26;
	st.global.v2.u32 	[%rd2+16], {%r26, %r31};
	add.s32 	%r32, %r19, 362437;
	st.global.v2.u32 	[%rd2], {%r32, %r23};
	add.s32 	%r33, %r31, %r32;
	cvt.rn.f64.u32 	%fd1, %r33;
	mul.f64 	%fd2, %fd1, 0d3DF0000000000000;
	cvt.rn.f32.f64 	%f1, %fd2;
	add.s32 	%r34, %r131, -2;
	add.s32 	%r35, %r131, -3;
	mul.wide.u32 	%rd8, %r35, 4;
	add.s64 	%rd9, %rd1, %rd8;
	st.global.f32 	[%rd9], %f1;
	ld.global.v2.u32 	{%r36, %r37}, [%rd2];
	shr.u32 	%r38, %r37, 2;
	xor.b32  	%r39, %r38, %r37;
	ld.global.v2.u32 	{%r40, %r41}, [%rd2+8];
	ld.global.v2.u32 	{%r42, %r43}, [%rd2+16];
	st.global.v2.u32 	[%rd2+8], {%r41, %r42};
	shl.b32 	%r44, %r43, 4;
	shl.b32 	%r45, %r39, 1;
	xor.b32  	%r46, %r45, %r44;
	xor.b32  	%r47, %r46, %r39;
	xor.b32  	%r48, %r47, %r43;
	st.global.v2.u32 	[%rd2+16], {%r43, %r48};
	add.s32 	%r49, %r36, 362437;
	st.global.v2.u32 	[%rd2], {%r49, %r40};
	add.s32 	%r50, %r48, %r49;
	cvt.rn.f64.u32 	%fd3, %r50;
	mul.f64 	%fd4, %fd3, 0d3DF0000000000000;
	cvt.rn.f32.f64 	%f2, %fd4;
	mul.wide.u32 	%rd10, %r34, 4;
	add.s64 	%rd11, %rd1, %rd10;
	st.global.f32 	[%rd11], %f2;
	ld.global.v2.u32 	{%r51, %r52}, [%rd2];
	shr.u32 	%r53, %r52, 2;
	xor.b32  	%r54, %r53, %r52;
	ld.global.v2.u32 	{%r55, %r56}, [%rd2+8];
	ld.global.v2.u32 	{%r57, %r58}, [%rd2+16];
	st.global.v2.u32 	[%rd2+8], {%r56, %r57};
	shl.b32 	%r59, %r58, 4;
	shl.b32 	%r60, %r54, 1;
	xor.b32  	%r61, %r60, %r59;
	xor.b32  	%r62, %r61, %r54;
	xor.b32  	%r63, %r62, %r58;
	st.global.v2.u32 	[%rd2+16], {%r58, %r63};
	add.s32 	%r64, %r51, 362437;
	st.global.v2.u32 	[%rd2], {%r64, %r55};
	add.s32 	%r65, %r63, %r64;
	cvt.rn.f64.u32 	%fd5, %r65;
	mul.f64 	%fd6, %fd5, 0d3DF0000000000000;
	cvt.rn.f32.f64 	%f3, %fd6;
	add.s32 	%r66, %r131, -1;
	mul.wide.u32 	%rd12, %r66, 4;
	add.s64 	%rd13, %rd1, %rd12;
	st.global.f32 	[%rd13], %f3;
	ld.global.v2.u32 	{%r67, %r68}, [%rd2];
	shr.u32 	%r69, %r68, 2;
	xor.b32  	%r70, %r69, %r68;
	ld.global.v2.u32 	{%r71, %r72}, [%rd2+8];
	ld.global.v2.u32 	{%r73, %r74}, [%rd2+16];
	st.global.v2.u32 	[%rd2+8], {%r72, %r73};
	shl.b32 	%r75, %r74, 4;
	shl.b32 	%r76, %r70, 1;
	xor.b32  	%r77, %r76, %r75;
	xor.b32  	%r78, %r77, %r70;
	xor.b32  	%r79, %r78, %r74;
	st.global.v2.u32 	[%rd2+16], {%r74, %r79};
	add.s32 	%r80, %r67, 362437;
	st.global.v2.u32 	[%rd2], {%r80, %r71};
	add.s32 	%r81, %r79, %r80;
	cvt.rn.f64.u32 	%fd7, %r81;
	mul.f64 	%fd8, %fd7, 0d3DF0000000000000;
	cvt.rn.f32.f64 	%f4, %fd8;
	mul.wide.u32 	%rd14, %r131, 4;
	add.s64 	%rd15, %rd1, %rd14;
	st.global.f32 	[%rd15], %f4;
	add.s32 	%r132, %r132, 4;
	add.s32 	%r131, %r131, 4;
	setp.ne.s32 	%p3, %r132, 0;
	@%p3 bra 	$L__BB1_3;
$L__BB1_4:
	setp.eq.s32 	%p4, %r5, 0;
	@%p4 bra 	$L__BB1_9;
	setp.eq.s32 	%p5, %r5, 1;
	@%p5 bra 	$L__BB1_7;
	ld.global.v2.u32 	{%r82, %r83}, [%rd2];
	shr.u32 	%r84, %r83, 2;
	xor.b32  	%r85, %r84, %r83;
	ld.global.v2.u32 	{%r86, %r87}, [%rd2+8];
	ld.global.v2.u32 	{%r88, %r89}, [%rd2+16];
	st.global.v2.u32 	[%rd2+8], {%r87, %r88};
	shl.b32 	%r90, %r89, 4;
	shl.b32 	%r91, %r85, 1;
	xor.b32  	%r92, %r91, %r90;
	xor.b32  	%r93, %r92, %r85;
	xor.b32  	%r94, %r93, %r89;
	st.global.v2.u32 	[%rd2+16], {%r89, %r94};
	add.s32 	%r95, %r82, 362437;
	st.global.v2.u32 	[%rd2], {%r95, %r86};
	add.s32 	%r96, %r94, %r95;
	cvt.rn.f64.u32 	%fd9, %r96;
	mul.f64 	%fd10, %fd9, 0d3DF0000000000000;
	cvt.rn.f32.f64 	%f5, %fd10;
	add.s32 	%r97, %r134, %r4;
	mul.wide.u32 	%rd16, %r97, 4;
	add.s64 	%rd17, %rd1, %rd16;
	st.global.f32 	[%rd17], %f5;
	ld.global.v2.u32 	{%r98, %r99}, [%rd2];
	shr.u32 	%r100, %r99, 2;
	xor.b32  	%r101, %r100, %r99;
	ld.global.v2.u32 	{%r102, %r103}, [%rd2+8];
	ld.global.v2.u32 	{%r104, %r105}, [%rd2+16];
	st.global.v2.u32 	[%rd2+8], {%r103, %r104};
	shl.b32 	%r106, %r105, 4;
	shl.b32 	%r107, %r101, 1;
	xor.b32  	%r108, %r107, %r106;
	xor.b32  	%r109, %r108, %r101;
	xor.b32  	%r110, %r109, %r105;
	st.global.v2.u32 	[%rd2+16], {%r105, %r110};
	add.s32 	%r111, %r98, 362437;
	st.global.v2.u32 	[%rd2], {%r111, %r102};
	add.s32 	%r112, %r110, %r111;
	cvt.rn.f64.u32 	%fd11, %r112;
	mul.f64 	%fd12, %fd11, 0d3DF0000000000000;
	cvt.rn.f32.f64 	%f6, %fd12;
	add.s32 	%r113, %r97, 1;
	mul.wide.u32 	%rd18, %r113, 4;
	add.s64 	%rd19, %rd1, %rd18;
	st.global.f32 	[%rd19], %f6;
	add.s32 	%r134, %r134, 2;
$L__BB1_7:
	and.b32  	%r114, %r16, 1;
	setp.eq.b32 	%p6, %r114, 1;
	not.pred 	%p7, %p6;
	@%p7 bra 	$L__BB1_9;
	ld.global.v2.u32 	{%r115, %r116}, [%rd2];
	shr.u32 	%r117, %r116, 2;
	xor.b32  	%r118, %r117, %r116;
	ld.global.v2.u32 	{%r119, %r120}, [%rd2+8];
	ld.global.v2.u32 	{%r121, %r122}, [%rd2+16];
	st.global.v2.u32 	[%rd2+8], {%r120, %r121};
	shl.b32 	%r123, %r122, 4;
	shl.b32 	%r124, %r118, 1;
	xor.b32  	%r125, %r124, %r123;
	xor.b32  	%r126, %r125, %r118;
	xor.b32  	%r127, %r126, %r122;
	st.global.v2.u32 	[%rd2+16], {%r122, %r127};
	add.s32 	%r128, %r115, 362437;
	st.global.v2.u32 	[%rd2], {%r128, %r119};
	add.s32 	%r129, %r127, %r128;
	cvt.rn.f64.u32 	%fd13, %r129;
	mul.f64 	%fd14, %fd13, 0d3DF0000000000000;
	cvt.rn.f32.f64 	%f7, %fd14;
	add.s32 	%r130, %r134, %r4;
	mul.wide.u32 	%rd20, %r130, 4;
	add.s64 	%rd21, %rd1, %rd20;
	st.global.f32 	[%rd21], %f7;
$L__BB1_9:
	setp.ne.s32 	%p8, %r1, 0;
	@%p8 bra 	$L__BB1_11;
	cvta.to.global.u64 	%rd22, %rd3;
	mul.wide.u32 	%rd23, %r2, 4;
	add.s64 	%rd24, %rd22, %rd23;
	st.global.u32 	[%rd24], %r2;
$L__BB1_11:
	ret;

}
	// .globl	_Z5bestKPfjjPi
.visible .entry _Z5bestKPfjjPi(
	.param .u64 .ptr .align 1 _Z5bestKPfjjPi_param_0,
	.param .u32 _Z5bestKPfjjPi_param_1,
	.param .u32 _Z5bestKPfjjPi_param_2,
	.param .u64 .ptr .align 1 _Z5bestKPfjjPi_param_3
)
{
	.reg .pred 	%p<40>;
	.reg .b32 	%r<139>;
	.reg .b32 	%f<128>;
	.reg .b64 	%rd<63>;

	ld.param.u64 	%rd32, [_Z5bestKPfjjPi_param_0];
	ld.param.u32 	%r81, [_Z5bestKPfjjPi_param_1];
	ld.param.u32 	%r82, [_Z5bestKPfjjPi_param_2];
	ld.param.u64 	%rd33, [_Z5bestKPfjjPi_param_3];
	cvta.to.global.u64 	%rd1, %rd33;
	cvta.to.global.u64 	%rd2, %rd32;
	setp.eq.s64 	%p1, %rd33, 0;
	@%p1 bra 	$L__BB2_73;
	ld.global.f32 	%f95, [%rd2];
	mov.b32 	%r83, 0;
	st.global.u32 	[%rd1], %r83;
	setp.lt.u32 	%p2, %r81, 2;
	@%p2 bra 	$L__BB2_73;
	add.s32 	%r1, %r81, -1;
	add.s32 	%r85, %r81, -2;
	and.b32  	%r2, %r1, 15;
	setp.lt.u32 	%p3, %r85, 15;
	mov.b32 	%r134, 1;
	@%p3 bra 	$L__BB2_38;
	and.b32  	%r87, %r1, -16;
	neg.s32 	%r132, %r87;
	shl.b32 	%r130, %r82, 1;
	shl.b32 	%r5, %r82, 4;
	mul.lo.s32 	%r129, %r82, 3;
	shl.b32 	%r128, %r82, 2;
	mul.lo.s32 	%r127, %r82, 5;
	mul.lo.s32 	%r126, %r82, 6;
	mul.lo.s32 	%r125, %r82, 7;
	shl.b32 	%r124, %r82, 3;
	mul.lo.s32 	%r123, %r82, 9;
	mul.lo.s32 	%r122, %r82, 10;
	mul.lo.s32 	%r121, %r82, 11;
	mul.lo.s32 	%r120, %r82, 12;
	mul.lo.s32 	%r119, %r82, 13;
	mul.lo.s32 	%r118, %r82, 14;
	mul.lo.s32 	%r117, %r82, 15;
	mov.b32 	%r131, 8;
	mov.u32 	%r115, %r82;
	mov.u32 	%r116, %r5;
$L__BB2_4:
	.pragma "nounroll";
	mul.wide.u32 	%rd34, %r115, 4;
	add.s64 	%rd3, %rd2, %rd34;
	ld.global.f32 	%f65, [%rd3];
	setp.leu.f32 	%p4, %f95, %f65;
	@%p4 bra 	$L__BB2_6;
	add.s32 	%r88, %r131, -7;
	st.global.u32 	[%rd1], %r88;
	ld.global.f32 	%f95, [%rd3];
$L__BB2_6:
	mul.wide.u32 	%rd35, %r130, 4;
	add.s64 	%rd4, %rd2, %rd35;
	ld.global.f32 	%f66, [%rd4];
	setp.leu.f32 	%p5, %f95, %f66;
	@%p5 bra 	$L__BB2_8;
	add.s32 	%r89, %r131, -6;
	st.global.u32 	[%rd1], %r89;
	ld.global.f32 	%f95, [%rd4];
$L__BB2_8:
	mul.wide.u32 	%rd36, %r129, 4;
	add.s64 	%rd5, %rd2, %rd36;
	ld.global.f32 	%f67, [%rd5];
	setp.leu.f32 	%p6, %f95, %f67;
	@%p6 bra 	$L__BB2_10;
	add.s32 	%r90, %r131, -5;
	st.global.u32 	[%rd1], %r90;
	ld.global.f32 	%f95, [%rd5];
$L__BB2_10:
	mul.wide.u32 	%rd37, %r128, 4;
	add.s64 	%rd6, %rd2, %rd37;
	ld.global.f32 	%f68, [%rd6];
	setp.leu.f32 	%p7, %f95, %f68;
	@%p7 bra 	$L__BB2_12;
	add.s32 	%r91, %r131, -4;
	st.global.u32 	[%rd1], %r91;
	ld.global.f32 	%f95, [%rd6];
$L__BB2_12:
	mul.wide.u32 	%rd38, %r127, 4;
	add.s64 	%rd7, %rd2, %rd38;
	ld.global.f32 	%f69, [%rd7];
	setp.leu.f32 	%p8, %f95, %f69;
	@%p8 bra 	$L__BB2_14;
	add.s32 	%r92, %r131, -3;
	st.global.u32 	[%rd1], %r92;
	ld.global.f32 	%f95, [%rd7];
$L__BB2_14:
	mul.wide.u32 	%rd39, %r126, 4;
	add.s64 	%rd8, %rd2, %rd39;
	ld.global.f32 	%f70, [%rd8];
	setp.leu.f32 	%p9, %f95, %f70;
	@%p9 bra 	$L__BB2_16;
	add.s32 	%r93, %r131, -2;
	st.global.u32 	[%rd1], %r93;
	ld.global.f32 	%f95, [%rd8];
$L__BB2_16:
	mul.wide.u32 	%rd40, %r125, 4;
	add.s64 	%rd9, %rd2, %rd40;
	ld.global.f32 	%f71, [%rd9];
	setp.leu.f32 	%p10, %f95, %f71;
	@%p10 bra 	$L__BB2_18;
	add.s32 	%r94, %r131, -1;
	st.global.u32 	[%rd1], %r94;
	ld.global.f32 	%f95, [%rd9];
$L__BB2_18:
	mul.wide.u32 	%rd41, %r124, 4;
	add.s64 	%rd10, %rd2, %rd41;
	ld.global.f32 	%f72, [%rd10];
	setp.leu.f32 	%p11, %f95, %f72;
	@%p11 bra 	$L__BB2_20;
	st.global.u32 	[%rd1], %r131;
	ld.global.f32 	%f95, [%rd10];
$L__BB2_20:
	mul.wide.u32 	%rd42, %r123, 4;
	add.s64 	%rd11, %rd2, %rd42;
	ld.global.f32 	%f73, [%rd11];
	setp.leu.f32 	%p12, %f95, %f73;
	@%p12 bra 	$L__BB2_22;
	add.s32 	%r95, %r131, 1;
	st.global.u32 	[%rd1], %r95;
	ld.global.f32 	%f95, [%rd11];
$L__BB2_22:
	mul.wide.u32 	%rd43, %r122, 4;
	add.s64 	%rd12, %rd2, %rd43;
	ld.global.f32 	%f74, [%rd12];
	setp.leu.f32 	%p13, %f95, %f74;
	@%p13 bra 	$L__BB2_24;
	add.s32 	%r96, %r131, 2;
	st.global.u32 	[%rd1], %r96;
	ld.global.f32 	%f95, [%rd12];
$L__BB2_24:
	mul.wide.u32 	%rd44, %r121, 4;
	add.s64 	%rd13, %rd2, %rd44;
	ld.global.f32 	%f75, [%rd13];
	setp.leu.f32 	%p14, %f95, %f75;
	@%p14 bra 	$L__BB2_26;
	add.s32 	%r97, %r131, 3;
	st.global.u32 	[%rd1], %r97;
	ld.global.f32 	%f95, [%rd13];
$L__BB2_26:
	mul.wide.u32 	%rd45, %r120, 4;
	add.s64 	%rd14, %rd2, %rd45;
	ld.global.f32 	%f76, [%rd14];
	setp.leu.f32 	%p15, %f95, %f76;
	@%p15 bra 	$L__BB2_28;
	add.s32 	%r98, %r131, 4;
	st.global.u32 	[%rd1], %r98;
	ld.global.f32 	%f95, [%rd14];
$L__BB2_28:
	mul.wide.u32 	%rd46, %r119, 4;
	add.s64 	%rd15, %rd2, %rd46;
	ld.global.f32 	%f77, [%rd15];
	setp.leu.f32 	%p16, %f95, %f77;
	@%p16 bra 	$L__BB2_30;
	add.s32 	%r99, %r131, 5;
	st.global.u32 	[%rd1], %r99;
	ld.global.f32 	%f95, [%rd15];
$L__BB2_30:
	mul.wide.u32 	%rd47, %r118, 4;
	add.s64 	%rd16, %rd2, %rd47;
	ld.global.f32 	%f78, [%rd16];
	setp.leu.f32 	%p17, %f95, %f78;
	@%p17 bra 	$L__BB2_32;
	add.s32 	%r100, %r131, 6;
	st.global.u32 	[%rd1], %r100;
	ld.global.f32 	%f95, [%rd16];
$L__BB2_32:
	mul.wide.u32 	%rd48, %r117, 4;
	add.s64 	%rd17, %rd2, %rd48;
	ld.global.f32 	%f79, [%rd17];
	setp.leu.f32 	%p18, %f95, %f79;
	@%p18 bra 	$L__BB2_34;
	add.s32 	%r101, %r131, 7;
	st.global.u32 	[%rd1], %r101;
	ld.global.f32 	%f95, [%rd17];
$L__BB2_34:
	mul.wide.u32 	%rd49, %r116, 4;
	add.s64 	%rd18, %rd2, %rd49;
	ld.global.f32 	%f80, [%rd18];
	setp.leu.f32 	%p19, %f95, %f80;
	@%p19 bra 	$L__BB2_36;
	add.s32 	%r102, %r131, 8;
	st.global.u32 	[%rd1], %r102;
	ld.global.f32 	%f95, [%rd18];
$L__BB2_36:
	add.s32 	%r132, %r132, 16;
	add.s32 	%r131, %r131, 16;
	add.s32 	%r130, %r130, %r5;
	add.s32 	%r129, %r129, %r5;
	add.s32 	%r128, %r128, %r5;
	add.s32 	%r127, %r127, %r5;
	add.s32 	%r126, %r126, %r5;
	add.s32 	%r125, %r125, %r5;
	add.s32 	%r124, %r124, %r5;
	add.s32 	%r123, %r123, %r5;
	add.s32 	%r122, %r122, %r5;
	add.s32 	%r121, %r121, %r5;
	add.s32 	%r120, %r120, %r5;
	add.s32 	%r119, %r119, %r5;
	add.s32 	%r118, %r118, %r5;
	add.s32 	%r117, %r117, %r5;
	add.s32 	%r116, %r116, %r5;
	add.s32 	%r115, %r115, %r5;
	setp.ne.s32 	%p20, %r132, 0;
	@%p20 bra 	$L__BB2_4;
	add.s32 	%r134, %r131, -7;
$L__BB2_38:
	setp.eq.s32 	%p21, %r2, 0;
	@%p21 bra 	$L__BB2_73;
	and.b32  	%r57, %r1, 7;
	setp.lt.u32 	%p22, %r2, 8;
	@%p22 bra 	$L__BB2_57;
	mul.lo.s32 	%r58, %r134, %r82;
	mul.wide.u32 	%rd50, %r58, 4;
	add.s64 	%rd19, %rd2, %rd50;
	ld.global.f32 	%f81, [%rd19];
	setp.leu.f32 	%p23, %f95, %f81;
	@%p23 bra 	$L__BB2_42;
	st.global.u32 	[%rd1], %r134;
	ld.global.f32 	%f95, [%rd19];
$L__BB2_42:
	add.s32 	%r59, %r58, %r82;
	mul.wide.u32 	%rd51, %r59, 4;
	add.s64 	%rd20, %rd2, %rd51;
	ld.global.f32 	%f82, [%rd20];
	setp.leu.f32 	%p24, %f95, %f82;
	@%p24 bra 	$L__BB2_44;
	add.s32 	%r103, %r134, 1;
	st.global.u32 	[%rd1], %r103;
	ld.global.f32 	%f95, [%rd20];
$L__BB2_44:
	add.s32 	%r60, %r59, %r82;
	mul.wide.u32 	%rd52, %r60, 4;
	add.s64 	%rd21, %rd2, %rd52;
	ld.global.f32 	%f83, [%rd21];
	setp.leu.f32 	%p25, %f95, %f83;
	@%p25 bra 	$L__BB2_46;
	add.s32 	%r104, %r134, 2;
	st.global.u32 	[%rd1], %r104;
	ld.global.f32 	%f95, [%rd21];
$L__BB2_46:
	add.s32 	%r61, %r60, %r82;
	mul.wide.u32 	%rd53, %r61, 4;
	add.s64 	%rd22, %rd2, %rd53;
	ld.global.f32 	%f84, [%rd22];
	setp.leu.f32 	%p26, %f95, %f84;
	@%p26 bra 	$L__BB2_48;
	add.s32 	%r105, %r134, 3;
	st.global.u32 	[%rd1], %r105;
	ld.global.f32 	%f95, [%rd22];
$L__BB2_48:
	add.s32 	%r62, %r61, %r82;
	mul.wide.u32 	%rd54, %r62, 4;
	add.s64 	%rd23, %rd2, %rd54;
	ld.global.f32 	%f85, [%rd23];
	setp.leu.f32 	%p27, %f95, %f85;
	@%p27 bra 	$L__BB2_50;
	add.s32 	%r106, %r134, 4;
	st.global.u32 	[%rd1], %r106;
	ld.global.f32 	%f95, [%rd23];
$L__BB2_50:
	add.s32 	%r63, %r62, %r82;
	mul.wide.u32 	%rd55, %r63, 4;
	add.s64 	%rd24, %rd2, %rd55;
	ld.global.f32 	%f86, [%rd24];
	setp.leu.f32 	%p28, %f95, %f86;
	@%p28 bra 	$L__BB2_52;
	add.s32 	%r107, %r134, 5;
	st.global.u32 	[%rd1], %r107;
	ld.global.f32 	%f95, [%rd24];
$L__BB2_52:
	add.s32 	%r64, %r63, %r82;
	mul.wide.u32 	%rd56, %r64, 4;
	add.s64 	%rd25, %rd2, %rd56;
	ld.global.f32 	%f87, [%rd25];
	setp.leu.f32 	%p29, %f95, %f87;
	@%p29 bra 	$L__BB2_54;
	add.s32 	%r108, %r134, 6;
	st.global.u32 	[%rd1], %r108;
	ld.global.f32 	%f95, [%rd25];
$L__BB2_54:
	add.s32 	%r109, %r64, %r82;
	mul.wide.u32 	%rd57, %r109, 4;
	add.s64 	%rd26, %rd2, %rd57;
	ld.global.f32 	%f88, [%rd26];
	setp.leu.f32 	%p30, %f95, %f88;
	@%p30 bra 	$L__BB2_56;
	add.s32 	%r110, %r134, 7;
	st.global.u32 	[%rd1], %r110;
	ld.global.f32 	%f95, [%rd26];
$L__BB2_56:
	add.s32 	%r134, %r134, 8;
$L__BB2_57:
	setp.eq.s32 	%p31, %r57, 0;
	@%p31 bra 	$L__BB2_73;
	and.b32  	%r67, %r1, 3;
	setp.lt.u32 	%p32, %r57, 4;
	@%p32 bra 	$L__BB2_68;
	mul.lo.s32 	%r68, %r134, %r82;
	mul.wide.u32 	%rd58, %r68, 4;
	add.s64 	%rd27, %rd2, %rd58;
	ld.global.f32 	%f89, [%rd27];
	setp.leu.f32 	%p33, %f95, %f89;
	@%p33 bra 	$L__BB2_61;
	st.global.u32 	[%rd1], %r134;
	ld.global.f32 	%f95, [%rd27];
$L__BB2_61:
	add.s32 	%r69, %r68, %r82;
	mul.wide.u32 	%rd59, %r69, 4;
	add.s64 	%rd28, %rd2, %rd59;
	ld.global.f32 	%f90, [%rd28];
	setp.leu.f32 	%p34, %f95, %f90;
	@%p34 bra 	$L__BB2_63;
	add.s32 	%r111, %r134, 1;
	st.global.u32 	[%rd1], %r111;
	ld.global.f32 	%f95, [%rd28];
$L__BB2_63:
	add.s32 	%r70, %r69, %r82;
	mul.wide.u32 	%rd60, %r70, 4;
	add.s64 	%rd29, %rd2, %rd60;
	ld.global.f32 	%f91, [%rd29];
	setp.leu.f32 	%p35, %f95, %f91;
	@%p35 bra 	$L__BB2_65;
	add.s32 	%r112, %r134, 2;
	st.global.u32 	[%rd1], %r112;
	ld.global.f32 	%f95, [%rd29];
$L__BB2_65:
	add.s32 	%r113, %r70, %r82;
	mul.wide.u32 	%rd61, %r113, 4;
	add.s64 	%rd30, %rd2, %rd61;
	ld.global.f32 	%f92, [%rd30];
	setp.leu.f32 	%p36, %f95, %f92;
	@%p36 bra 	$L__BB2_67;
	add.s32 	%r114, %r134, 3;
	st.global.u32 	[%rd1], %r114;
	ld.global.f32 	%f95, [%rd30];
$L__BB2_67:
	add.s32 	%r134, %r134, 4;
$L__BB2_68:
	setp.eq.s32 	%p37, %r67, 0;
	@%p37 bra 	$L__BB2_73;
	mul.lo.s32 	%r137, %r134, %r82;
	neg.s32 	%r136, %r67;
$L__BB2_70:
	.pragma "nounroll";
	mul.wide.u32 	%rd62, %r137, 4;
	add.s64 	%rd31, %rd2, %rd62;
	ld.global.f32 	%f93, [%rd31];
	setp.leu.f32 	%p38, %f95, %f93;
	@%p38 bra 	$L__BB2_72;
	st.global.u32 	[%rd1], %r134;
	ld.global.f32 	%f95, [%rd31];
$L__BB2_72:
	add.s32 	%r134, %r134, 1;
	add.s32 	%r137, %r137, %r82;
	add.s32 	%r136, %r136, 1;
	setp.ne.s32 	%p39, %r136, 0;
	@%p39 bra 	$L__BB2_70;
$L__BB2_73:
	ret;

}
	// .globl	_Z9offspringPfS_S_PiS_S0_iiifjP17curandStateXORWOWS2_
.visible .entry _Z9offspringPfS_S_PiS_S0_iiifjP17curandStateXORWOWS2_(
	.param .u64 .ptr .align 1 _Z9offspringPfS_S_PiS_S0_iiifjP17curandStateXORWOWS2__param_0,
	.param .u64 .ptr .align 1 _Z9offspringPfS_S_PiS_S0_iiifjP17curandStateXORWOWS2__param_1,
	.param .u64 .ptr .align 1 _Z9offspringPfS_S_PiS_S0_iiifjP17curandStateXORWOWS2__param_2,
	.param .u64 .ptr .align 1 _Z9offspringPfS_S_PiS_S0_iiifjP17curandStateXORWOWS2__param_3,
	.param .u64 .ptr .align 1 _Z9offspringPfS_S_PiS_S0_iiifjP17curandStateXORWOWS2__param_4,
	.param .u64 .ptr .align 1 _Z9offspringPfS_S_PiS_S0_iiifjP17curandStateXORWOWS2__param_5,
	.param .u32 _Z9offspringPfS_S_PiS_S0_iiifjP17curandStateXORWOWS2__param_6,
	.param .u32 _Z9offspringPfS_S_PiS_S0_iiifjP17curandStateXORWOWS2__param_7,
	.param .u32 _Z9offspringPfS_S_PiS_S0_iiifjP17curandStateXORWOWS2__param_8,
	.param .f32 _Z9offspringPfS_S_PiS_S0_iiifjP17curandStateXORWOWS2__param_9,
	.param .u32 _Z9offspringPfS_S_PiS_S0_iiifjP17curandStateXORWOWS2__param_10,
	.param .u64 .ptr .align 1 _Z9offspringPfS_S_PiS_S0_iiifjP17curandStateXORWOWS2__param_11,
	.param .u64 .ptr .align 1 _Z9offspringPfS_S_PiS_S0_iiifjP17curandStateXORWOWS2__param_12
)
{
	.reg .pred 	%p<37>;
	.reg .b32 	%r<414>;
	.reg .b32 	%f<38>;
	.reg .b64 	%rd<140>;
	.reg .b64 	%fd<29>;
	// demoted variable
	.shared .align 4 .u32 _ZZ9offspringPfS_S_PiS_S0_iiifjP17curandStateXORWOWS2_E11eliteParent;
	// demoted variable
	.shared .align 4 .u32 _ZZ9offspringPfS_S_PiS_S0_iiifjP17curandStateXORWOWS2_E14nonEliteParent;
	ld.param.u64 	%rd10, [_Z9offspringPfS_S_PiS_S0_iiifjP17curandStateXORWOWS2__param_0];
	ld.param.u64 	%rd11, [_Z9offspringPfS_S_PiS_S0_iiifjP17curandStateXORWOWS2__param_1];
	ld.param.u64 	%rd12, [_Z9offspringPfS_S_PiS_S0_iiifjP17curandStateXORWOWS2__param_3];
	ld.param.u32 	%r44, [_Z9offspringPfS_S_PiS_S0_iiifjP17curandStateXORWOWS2__param_6];
	ld.param.u32 	%r45, [_Z9offspringPfS_S_PiS_S0_iiifjP17curandStateXORWOWS2__param_7];
	ld.param.u32 	%r46, [_Z9offspringPfS_S_PiS_S0_iiifjP17curandStateXORWOWS2__param_8];
	ld.param.f32 	%f1, [_Z9offspringPfS_S_PiS_S0_iiifjP17curandStateXORWOWS2__param_9];
	ld.param.u32 	%r47, [_Z9offspringPfS_S_PiS_S0_iiifjP17curandStateXORWOWS2__param_10];
	ld.param.u64 	%rd13, [_Z9offspringPfS_S_PiS_S0_iiifjP17curandStateXORWOWS2__param_11];
	ld.param.u64 	%rd9, [_Z9offspringPfS_S_PiS_S0_iiifjP17curandStateXORWOWS2__param_12];
	cvta.to.global.u64 	%rd1, %rd10;
	cvta.to.global.u64 	%rd2, %rd12;
	cvta.to.global.u64 	%rd3, %rd11;
	cvta.to.global.u64 	%rd4, %rd13;
	mov.u32 	%r1, %tid.x;
	mov.u32 	%r2, %ctaid.x;
	mov.u32 	%r3, %ntid.x;
	mad.lo.s32 	%r4, %r2, %r3, %r1;
	mul.lo.s32 	%r5, %r47, %r4;
	setp.ge.u32 	%p1, %r2, %r45;
	@%p1 bra 	$L__BB3_13;
	setp.eq.s32 	%p27, %r47, 0;
	@%p27 bra 	$L__BB3_34;
	mul.wide.u32 	%rd75, %r2, 4;
	add.s64 	%rd5, %rd2, %rd75;
	mul.lo.s32 	%r6, %r47, %r3;
	and.b32  	%r7, %r47, 7;
	setp.lt.u32 	%p28, %r47, 8;
	mov.b32 	%r408, 0;
	@%p28 bra 	$L__BB3_5;
	and.b32  	%r408, %r47, -8;
	mov.b32 	%r401, 0;
$L__BB3_4:
	.pragma "nounroll";
	ld.global.u32 	%r340, [%rd5];
	add.s32 	%r341, %r401, %r1;
	mad.lo.s32 	%r342, %r6, %r340, %r341;
	mul.wide.u32 	%rd76, %r342, 4;
	add.s64 	%rd77, %rd1, %rd76;
	ld.global.f32 	%f23, [%rd77];
	add.s32 	%r343, %r401, %r5;
	mul.wide.u32 	%rd78, %r343, 4;
	add.s64 	%rd79, %rd3, %rd78;
	st.global.f32 	[%rd79], %f23;
	ld.global.u32 	%r344, [%rd5];
	mad.lo.s32 	%r345, %r6, %r344, %r341;
	add.s32 	%r346, %r345, 1;
	mul.wide.u32 	%rd80, %r346, 4;
	add.s64 	%rd81, %rd1, %rd80;
	ld.global.f32 	%f24, [%rd81];
	add.s32 	%r347, %r343, 1;
	mul.wide.u32 	%rd82, %r347, 4;
	add.s64 	%rd83, %rd3, %rd82;
	st.global.f32 	[%rd83], %f24;
	ld.global.u32 	%r348, [%rd5];
	mad.lo.s32 	%r349, %r6, %r348, %r341;
	add.s32 	%r350, %r349, 2;
	mul.wide.u32 	%rd84, %r350, 4;
	add.s64 	%rd85, %rd1, %rd84;
	ld.global.f32 	%f25, [%rd85];
	add.s32 	%r351, %r343, 2;
	mul.wide.u32 	%rd86, %r351, 4;
	add.s64 	%rd87, %rd3, %rd86;
	st.global.f32 	[%rd87], %f25;
	ld.global.u32 	%r352, [%rd5];
	mad.lo.s32 	%r353, %r6, %r352, %r341;
	add.s32 	%r354, %r353, 3;
	mul.wide.u32 	%rd88, %r354, 4;
	add.s64 	%rd89, %rd1, %rd88;
	ld.global.f32 	%f26, [%rd89];
	add.s32 	%r355, %r343, 3;
	mul.wide.u32 	%rd90, %r355, 4;
	add.s64 	%rd91, %rd3, %rd90;
	st.global.f32 	[%rd91], %f26;
	ld.global.u32 	%r356, [%rd5];
	mad.lo.s32 	%r357, %r6, %r356, %r341;
	add.s32 	%r358, %r357, 4;
	mul.wide.u32 	%rd92, %r358, 4;
	add.s64 	%rd93, %rd1, %rd92;
	ld.global.f32 	%f27, [%rd93];
	add.s32 	%r359, %r343, 4;
	mul.wide.u32 	%rd94, %r359, 4;
	add.s64 	%rd95, %rd3, %rd94;
	st.global.f32 	[%rd95], %f27;
	ld.global.u32 	%r360, [%rd5];
	mad.lo.s32 	%r361, %r6, %r360, %r341;
	add.s32 	%r362, %r361, 5;
	mul.wide.u32 	%rd96, %r362, 4;
	add.s64 	%rd97, %rd1, %rd96;
	ld.global.f32 	%f28, [%rd97];
	add.s32 	%r363, %r343, 5;
	mul.wide.u32 	%rd98, %r363, 4;
	add.s64 	%rd99, %rd3, %rd98;
	st.global.f32 	[%rd99], %f28;
	ld.global.u32 	%r364, [%rd5];
	mad.lo.s32 	%r365, %r6, %r364, %r341;
	add.s32 	%r366, %r365, 6;
	mul.wide.u32 	%rd100, %r366, 4;
	add.s64 	%rd101, %rd1, %rd100;
	ld.global.f32 	%f29, [%rd101];
	add.s32 	%r367, %r343, 6;
	mul.wide.u32 	%rd102, %r367, 4;
	add.s64 	%rd103, %rd3, %rd102;
	st.global.f32 	[%rd103], %f29;
	ld.global.u32 	%r368, [%rd5];
	mad.lo.s32 	%r369, %r6, %r368, %r341;
	add.s32 	%r370, %r369, 7;
	mul.wide.u32 	%rd104, %r370, 4;
	add.s64 	%rd105, %rd1, %rd104;
	ld.global.f32 	%f30, [%rd105];
	add.s32 	%r371, %r343, 7;
	mul.wide.u32 	%rd106, %r371, 4;
	add.s64 	%rd107, %rd3, %rd106;
	st.global.f32 	[%rd107], %f30;
	add.s32 	%r401, %r401, 8;
	setp.eq.s32 	%p29, %r401, %r408;
	@%p29 bra 	$L__BB3_5;
	bra.uni 	$L__BB3_4;
$L__BB3_5:
	setp.eq.s32 	%p30, %r7, 0;
	@%p30 bra 	$L__BB3_34;
	and.b32  	%r33, %r47, 3;
	setp.lt.u32 	%p31, %r7, 4;
	@%p31 bra 	$L__BB3_8;
	ld.global.u32 	%r372, [%rd5];
	add.s32 	%r373, %r408, %r1;
	mad.lo.s32 	%r374, %r6, %r372, %r373;
	mul.wide.u32 	%rd108, %r374, 4;
	add.s64 	%rd109, %rd1, %rd108;
	ld.global.f32 	%f31, [%rd109];
	add.s32 	%r375, %r408, %r5;
	mul.wide.u32 	%rd110, %r375, 4;
	add.s64 	%rd111, %rd3, %rd110;
	st.global.f32 	[%rd111], %f31;
	ld.global.u32 	%r376, [%rd5];
	mad.lo.s32 	%r377, %r6, %r376, %r373;
	add.s32 	%r378, %r377, 1;
	mul.wide.u32 	%rd112, %r378, 4;
	add.s64 	%rd113, %rd1, %rd112;
	ld.global.f32 	%f32, [%rd113];
	add.s32 	%r379, %r375, 1;
	mul.wide.u32 	%rd114, %r379, 4;
	add.s64 	%rd115, %rd3, %rd114;
	st.global.f32 	[%rd115], %f32;
	ld.global.u32 	%r380, [%rd5];
	mad.lo.s32 	%r381, %r6, %r380, %r373;
	add.s32 	%r382, %r381, 2;
	mul.wide.u32 	%rd116, %r382, 4;
	add.s64 	%rd117, %rd1, %rd116;
	ld.global.f32 	%f33, [%rd117];
	add.s32 	%r383, %r375, 2;
	mul.wide.u32 	%rd118, %r383, 4;
	add.s64 	%rd119, %rd3, %rd118;
	st.global.f32 	[%rd119], %f33;
	ld.global.u32 	%r384, [%rd5];
	mad.lo.s32 	%r385, %r6, %r384, %r373;
	add.s32 	%r386, %r385, 3;
	mul.wide.u32 	%rd120, %r386, 4;
	add.s64 	%rd121, %rd1, %rd120;
	ld.global.f32 	%f34, [%rd121];
	add.s32 	%r387, %r375, 3;
	mul.wide.u32 	%rd122, %r387, 4;
	add.s64 	%rd123, %rd3, %rd122;
	st.global.f32 	[%rd123], %f34;
	add.s32 	%r408, %r408, 4;
$L__BB3_8:
	setp.eq.s32 	%p32, %r33, 0;
	@%p32 bra 	$L__BB3_34;
	setp.eq.s32 	%p33, %r33, 1;
	@%p33 bra 	$L__BB3_11;
	ld.global.u32 	%r388, [%rd5];
	add.s32 	%r389, %r408, %r1;
	mad.lo.s32 	%r390, %r6, %r388, %r389;
	mul.wide.u32 	%rd124, %r390, 4;
	add.s64 	%rd125, %rd1, %rd124;
	ld.global.f32 	%f35, [%rd125];
	add.s32 	%r391, %r408, %r5;
	mul.wide.u32 	%rd126, %r391, 4;
	add.s64 	%rd127, %rd3, %rd126;
	st.global.f32 	[%rd127], %f35;
	ld.global.u32 	%r392, [%rd5];
	mad.lo.s32 	%r393, %r6, %r392, %r389;
	add.s32 	%r394, %r393, 1;
	mul.wide.u32 	%rd128, %r394, 4;
	add.s64 	%rd129, %rd1, %rd128;
	ld.global.f32 	%f36, [%rd129];
	add.s32 	%r395, %r391, 1;
	mul.wide.u32 	%rd130, %r395, 4;
	add.s64 	%rd131, %rd3, %rd130;
	st.global.f32 	[%rd131], %f36;
	add.s32 	%r408, %r408, 2;
$L__BB3_11:
	and.b32  	%r396, %r47, 1;
	setp.eq.b32 	%p34, %r396, 1;
	not.pred 	%p35, %p34;
	@%p35 bra 	$L__BB3_34;
	ld.global.u32 	%r397, [%rd5];
	add.s32 	%r398, %r408, %r1;
	mad.lo.s32 	%r399, %r6, %r397, %r398;
	mul.wide.u32 	%rd132, %r399, 4;
	add.s64 	%rd133, %rd1, %rd132;
	ld.global.f32 	%f37, [%rd133];
	add.s32 	%r400, %r408, %r5;
	mul.wide.u32 	%rd134, %r400, 4;
	add.s64 	%rd135, %rd3, %rd134;
	st.global.f32 	[%rd135], %f37;
	bra.uni 	$L__BB3_34;
$L__BB3_13:
	sub.s32 	%r48, %r44, %r46;
	setp.ge.u32 	%p2, %r2, %r48;
	@%p2 bra 	$L__BB3_25;
	setp.ne.s32 	%p12, %r1, 0;
	@%p12 bra 	$L__BB3_16;
	shl.b32 	%r163, %r2, 1;
	cvta.to.global.u64 	%rd29, %rd9;
	mul.wide.u32 	%rd30, %r163, 48;
	add.s64 	%rd31, %rd29, %rd30;
	ld.global.v2.u32 	{%r164, %r165}, [%rd31];
	shr.u32 	%r166, %r165, 2;
	xor.b32  	%r167, %r166, %r165;
	ld.global.v2.u32 	{%r168, %r169}, [%rd31+8];
	ld.global.v2.u32 	{%r170, %r171}, [%rd31+16];
	st.global.v2.u32 	[%rd31+8], {%r169, %r170};
	shl.b32 	%r172, %r171, 4;
	shl.b32 	%r173, %r167, 1;
	xor.b32  	%r174, %r173, %r172;
	xor.b32  	%r175, %r174, %r167;
	xor.b32  	%r176, %r175, %r171;
	st.global.v2.u32 	[%rd31+16], {%r171, %r176};
	add.s32 	%r177, %r164, 362437;
	st.global.v2.u32 	[%rd31], {%r177, %r168};
	add.s32 	%r178, %r176, %r177;
	rem.u32 	%r179, %r178, %r45;
	st.shared.u32 	[_ZZ9offspringPfS_S_PiS_S0_iiifjP17curandStateXORWOWS2_E11eliteParent], %r179;
	ld.global.v2.u32 	{%r180, %r181}, [%rd31+48];
	shr.u32 	%r182, %r181, 2;
	xor.b32  	%r183, %r182, %r181;
	ld.global.v2.u32 	{%r184, %r185}, [%rd31+56];
	ld.global.v2.u32 	{%r186, %r187}, [%rd31+64];
	st.global.v2.u32 	[%rd31+56], {%r185, %r186};
	shl.b32 	%r188, %r187, 4;
	shl.b32 	%r189, %r183, 1;
	xor.b32  	%r190, %r189, %r188;
	xor.b32  	%r191, %r190, %r183;
	xor.b32  	%r192, %r191, %r187;
	st.global.v2.u32 	[%rd31+64], {%r187, %r192};
	add.s32 	%r193, %r180, 362437;
	st.global.v2.u32 	[%rd31+48], {%r193, %r184};
	add.s32 	%r194, %r192, %r193;
	sub.s32 	%r195, %r44, %r45;
	rem.u32 	%r196, %r194, %r195;
	add.s32 	%r197, %r196, %r45;
	st.shared.u32 	[_ZZ9offspringPfS_S_PiS_S0_iiifjP17curandStateXORWOWS2_E14nonEliteParent], %r197;
$L__BB3_16:
	bar.sync 	0;
	setp.eq.s32 	%p13, %r47, 0;
	@%p13 bra 	$L__BB3_34;
	mul.wide.u32 	%rd32, %r4, 48;
	add.s64 	%rd6, %rd4, %rd32;
	ld.shared.u32 	%r11, [_ZZ9offspringPfS_S_PiS_S0_iiifjP17curandStateXORWOWS2_E11eliteParent];
	ld.shared.u32 	%r12, [_ZZ9offspringPfS_S_PiS_S0_iiifjP17curandStateXORWOWS2_E14nonEliteParent];
	mul.lo.s32 	%r13, %r47, %r3;
	and.b32  	%r14, %r47, 3;
	setp.lt.u32 	%p14, %r47, 4;
	mov.b32 	%r411, 0;
	@%p14 bra 	$L__BB3_20;
	and.b32  	%r411, %r47, -4;
	neg.s32 	%r404, %r411;
	add.s32 	%r403, %r5, 3;
	mov.u32 	%r402, %r1;
$L__BB3_19:
	.pragma "nounroll";
	ld.global.v2.u32 	{%r199, %r200}, [%rd6];
	shr.u32 	%r201, %r200, 2;
	xor.b32  	%r202, %r201, %r200;
	ld.global.v2.u32 	{%r203, %r204}, [%rd6+8];
	ld.global.v2.u32 	{%r205, %r206}, [%rd6+16];
	st.global.v2.u32 	[%rd6+8], {%r204, %r205};
	shl.b32 	%r207, %r206, 4;
	shl.b32 	%r208, %r202, 1;
	xor.b32  	%r209, %r208, %r207;
	xor.b32  	%r210, %r209, %r202;
	xor.b32  	%r211, %r210, %r206;
	st.global.v2.u32 	[%rd6+16], {%r206, %r211};
	add.s32 	%r212, %r199, 362437;
	st.global.v2.u32 	[%rd6], {%r212, %r203};
	add.s32 	%r213, %r211, %r212;
	cvt.rn.f64.u32 	%fd15, %r213;
	mul.f64 	%fd16, %fd15, 0d3DF0000000000000;
	cvt.rn.f32.f64 	%f9, %fd16;
	setp.gt.f32 	%p15, %f1, %f9;
	selp.b32 	%r214, %r11, %r12, %p15;
	mul.wide.s32 	%rd33, %r214, 4;
	add.s64 	%rd34, %rd2, %rd33;
	ld.global.u32 	%r215, [%rd34];
	mad.lo.s32 	%r216, %r13, %r215, %r402;
	mul.wide.u32 	%rd35, %r216, 4;
	add.s64 	%rd36, %rd1, %rd35;
	ld.global.f32 	%f10, [%rd36];
	add.s32 	%r217, %r403, -2;
	add.s32 	%r218, %r403, -3;
	mul.wide.u32 	%rd37, %r218, 4;
	add.s64 	%rd38, %rd3, %rd37;
	st.global.f32 	[%rd38], %f10;
	ld.global.v2.u32 	{%r219, %r220}, [%rd6];
	shr.u32 	%r221, %r220, 2;
	xor.b32  	%r222, %r221, %r220;
	ld.global.v2.u32 	{%r223, %r224}, [%rd6+8];
	ld.global.v2.u32 	{%r225, %r226}, [%rd6+16];
	st.global.v2.u32 	[%rd6+8], {%r224, %r225};
	shl.b32 	%r227, %r226, 4;
	shl.b32 	%r228, %r222, 1;
	xor.b32  	%r229, %r228, %r227;
	xor.b32  	%r230, %r229, %r222;
	xor.b32  	%r231, %r230, %r226;
	st.global.v2.u32 	[%rd6+16], {%r226, %r231};
	add.s32 	%r232, %r219, 362437;
	st.global.v2.u32 	[%rd6], {%r232, %r223};
	add.s32 	%r233, %r231, %r232;
	cvt.rn.f64.u32 	%fd17, %r233;
	mul.f64 	%fd18, %fd17, 0d3DF0000000000000;
	cvt.rn.f32.f64 	%f11, %fd18;
	setp.gt.f32 	%p16, %f1, %f11;
	selp.b32 	%r234, %r11, %r12, %p16;
	mul.wide.s32 	%rd39, %r234, 4;
	add.s64 	%rd40, %rd2, %rd39;
	ld.global.u32 	%r235, [%rd40];
	mad.lo.s32 	%r236, %r13, %r235, %r402;
	add.s32 	%r237, %r236, 1;
	mul.wide.u32 	%rd41, %r237, 4;
	add.s64 	%rd42, %rd1, %rd41;
	ld.global.f32 	%f12, [%rd42];
	mul.wide.u32 	%rd43, %r217, 4;
	add.s64 	%rd44, %rd3, %rd43;
	st.global.f32 	[%rd44], %f12;
	ld.global.v2.u32 	{%r238, %r239}, [%rd6];
	shr.u32 	%r240, %r239, 2;
	xor.b32  	%r241, %r240, %r239;
	ld.global.v2.u32 	{%r242, %r243}, [%rd6+8];
	ld.global.v2.u32 	{%r244, %r245}, [%rd6+16];
	st.global.v2.u32 	[%rd6+8], {%r243, %r244};
	shl.b32 	%r246, %r245, 4;
	shl.b32 	%r247, %r241, 1;
	xor.b32  	%r248, %r247, %r246;
	xor.b32  	%r249, %r248, %r241;
	xor.b32  	%r250, %r249, %r245;
	st.global.v2.u32 	[%rd6+16], {%r245, %r250};
	add.s32 	%r251, %r238, 362437;
	st.global.v2.u32 	[%rd6], {%r251, %r242};
	add.s32 	%r252, %r250, %r251;
	cvt.rn.f64.u32 	%fd19, %r252;
	mul.f64 	%fd20, %fd19, 0d3DF0000000000000;
	cvt.rn.f32.f64 	%f13, %fd20;
	setp.gt.f32 	%p17, %f1, %f13;
	selp.b32 	%r253, %r11, %r12, %p17;
	mul.wide.s32 	%rd45, %r253, 4;
	add.s64 	%rd46, %rd2, %rd45;
	ld.global.u32 	%r254, [%rd46];
	mad.lo.s32 	%r255, %r13, %r254, %r402;
	add.s32 	%r256, %r255, 2;
	mul.wide.u32 	%rd47, %r256, 4;
	add.s64 	%rd48, %rd1, %rd47;
	ld.global.f32 	%f14, [%rd48];
	add.s32 	%r257, %r403, -1;
	mul.wide.u32 	%rd49, %r257, 4;
	add.s64 	%rd50, %rd3, %rd49;
	st.global.f32 	[%rd50], %f14;
	ld.global.v2.u32 	{%r258, %r259}, [%rd6];
	shr.u32 	%r260, %r259, 2;
	xor.b32  	%r261, %r260, %r259;
	ld.global.v2.u32 	{%r262, %r263}, [%rd6+8];
	ld.global.v2.u32 	{%r264, %r265}, [%rd6+16];
	st.global.v2.u32 	[%rd6+8], {%r263, %r264};
	shl.b32 	%r266, %r265, 4;
	shl.b32 	%r267, %r261, 1;
	xor.b32  	%r268, %r267, %r266;
	xor.b32  	%r269, %r268, %r261;
	xor.b32  	%r270, %r269, %r265;
	st.global.v2.u32 	[%rd6+16], {%r265, %r270};
	add.s32 	%r271, %r258, 362437;
	st.global.v2.u32 	[%rd6], {%r271, %r262};
	add.s32 	%r272, %r270, %r271;
	cvt.rn.f64.u32 	%fd21, %r272;
	mul.f64 	%fd22, %fd21, 0d3DF0000000000000;
	cvt.rn.f32.f64 	%f15, %fd22;
	setp.gt.f32 	%p18, %f1, %f15;
	selp.b32 	%r273, %r11, %r12, %p18;
	mul.wide.s32 	%rd51, %r273, 4;
	add.s64 	%rd52, %rd2, %rd51;
	ld.global.u32 	%r274, [%rd52];
	mad.lo.s32 	%r275, %r13, %r274, %r402;
	add.s32 	%r276, %r275, 3;
	mul.wide.u32 	%rd53, %r276, 4;
	add.s64 	%rd54, %rd1, %rd53;
	ld.global.f32 	%f16, [%rd54];
	mul.wide.u32 	%rd55, %r403, 4;
	add.s64 	%rd56, %rd3, %rd55;
	st.global.f32 	[%rd56], %f16;
	add.s32 	%r404, %r404, 4;
	add.s32 	%r403, %r403, 4;
	add.s32 	%r402, %r402, 4;
	setp.eq.s32 	%p19, %r404, 0;
	@%p19 bra 	$L__BB3_20;
	bra.uni 	$L__BB3_19;
$L__BB3_20:
	setp.eq.s32 	%p20, %r14, 0;
	@%p20 bra 	$L__BB3_34;
	setp.eq.s32 	%p21, %r14, 1;
	@%p21 bra 	$L__BB3_23;
	ld.global.v2.u32 	{%r277, %r278}, [%rd6];
	shr.u32 	%r279, %r278, 2;
	xor.b32  	%r280, %r279, %r278;
	ld.global.v2.u32 	{%r281, %r282}, [%rd6+8];
	ld.global.v2.u32 	{%r283, %r284}, [%rd6+16];
	st.global.v2.u32 	[%rd6+8], {%r282, %r283};
	shl.b32 	%r285, %r284, 4;
	shl.b32 	%r286, %r280, 1;
	xor.b32  	%r287, %r286, %r285;
	xor.b32  	%r288, %r287, %r280;
	xor.b32  	%r289, %r288, %r284;
	st.global.v2.u32 	[%rd6+16], {%r284, %r289};
	add.s32 	%r290, %r277, 362437;
	st.global.v2.u32 	[%rd6], {%r290, %r281};
	add.s32 	%r291, %r289, %r290;
	cvt.rn.f64.u32 	%fd23, %r291;
	mul.f64 	%fd24, %fd23, 0d3DF0000000000000;
	cvt.rn.f32.f64 	%f17, %fd24;
	setp.gt.f32 	%p22, %f1, %f17;
	selp.b32 	%r292, %r11, %r12, %p22;
	mul.wide.s32 	%rd57, %r292, 4;
	add.s64 	%rd58, %rd2, %rd57;
	ld.global.u32 	%r293, [%rd58];
	add.s32 	%r294, %r411, %r1;
	mad.lo.s32 	%r295, %r13, %r293, %r294;
	mul.wide.u32 	%rd59, %r295, 4;
	add.s64 	%rd60, %rd1, %rd59;
	ld.global.f32 	%f18, [%rd60];
	add.s32 	%r296, %r411, %r5;
	mul.wide.u32 	%rd61, %r296, 4;
	add.s64 	%rd62, %rd3, %rd61;
	st.global.f32 	[%rd62], %f18;
	ld.global.v2.u32 	{%r297, %r298}, [%rd6];
	shr.u32 	%r299, %r298, 2;
	xor.b32  	%r300, %r299, %r298;
	ld.global.v2.u32 	{%r301, %r302}, [%rd6+8];
	ld.global.v2.u32 	{%r303, %r304}, [%rd6+16];
	st.global.v2.u32 	[%rd6+8], {%r302, %r303};
	shl.b32 	%r305, %r304, 4;
	shl.b32 	%r306, %r300, 1;
	xor.b32  	%r307, %r306, %r305;
	xor.b32  	%r308, %r307, %r300;
	xor.b32  	%r309, %r308, %r304;
	st.global.v2.u32 	[%rd6+16], {%r304, %r309};
	add.s32 	%r310, %r297, 362437;
	st.global.v2.u32 	[%rd6], {%r310, %r301};
	add.s32 	%r311, %r309, %r310;
	cvt.rn.f64.u32 	%fd25, %r311;
	mul.f64 	%fd26, %fd25, 0d3DF0000000000000;
	cvt.rn.f32.f64 	%f19, %fd26;
	setp.gt.f32 	%p23, %f1, %f19;
	selp.b32 	%r312, %r11, %r12, %p23;
	mul.wide.s32 	%rd63, %r312, 4;
	add.s64 	%rd64, %rd2, %rd63;
	ld.global.u32 	%r313, [%rd64];
	mad.lo.s32 	%r314, %r13, %r313, %r294;
	add.s32 	%r315, %r314, 1;
	mul.wide.u32 	%rd65, %r315, 4;
	add.s64 	%rd66, %rd1, %rd65;
	ld.global.f32 	%f20, [%rd66];
	add.s32 	%r316, %r296, 1;
	mul.wide.u32 	%rd67, %r316, 4;
	add.s64 	%rd68, %rd3, %rd67;
	st.global.f32 	[%rd68], %f20;
	add.s32 	%r411, %r411, 2;
$L__BB3_23:
	and.b32  	%r317, %r47, 1;
	setp.eq.b32 	%p24, %r317, 1;
	not.pred 	%p25, %p24;
	@%p25 bra 	$L__BB3_34;
	ld.global.v2.u32 	{%r318, %r319}, [%rd6];
	shr.u32 	%r320, %r319, 2;
	xor.b32  	%r321, %r320, %r319;
	ld.global.v2.u32 	{%r322, %r323}, [%rd6+8];
	ld.global.v2.u32 	{%r324, %r325}, [%rd6+16];
	st.global.v2.u32 	[%rd6+8], {%r323, %r324};
	shl.b32 	%r326, %r325, 4;
	shl.b32 	%r327, %r321, 1;
	xor.b32  	%r328, %r327, %r326;
	xor.b32  	%r329, %r328, %r321;
	xor.b32  	%r330, %r329, %r325;
	st.global.v2.u32 	[%rd6+16], {%r325, %r330};
	add.s32 	%r331, %r318, 362437;
	st.global.v2.u32 	[%rd6], {%r331, %r322};
	add.s32 	%r332, %r330, %r331;
	cvt.rn.f64.u32 	%fd27, %r332;
	mul.f64 	%fd28, %fd27, 0d3DF0000000000000;
	cvt.rn.f32.f64 	%f21, %fd28;
	setp.gt.f32 	%p26, %f1, %f21;
	selp.b32 	%r333, %r11, %r12, %p26;
	mul.wide.s32 	%rd69, %r333, 4;
	add.s64 	%rd70, %rd2, %rd69;
	ld.global.u32 	%r334, [%rd70];
	add.s32 	%r335, %r411, %r1;
	mad.lo.s32 	%r336, %r13, %r334, %r335;
	mul.wide.u32 	%rd71, %r336, 4;
	add.s64 	%rd72, %rd1, %rd71;
	ld.global.f32 	%f22, [%rd72];
	add.s32 	%r337, %r411, %r5;
	mul.wide.u32 	%rd73, %r337, 4;
	add.s64 	%rd74, %rd3, %rd73;
	st.global.f32 	[%rd74], %f22;
	bra.uni 	$L__BB3_34;
$L__BB3_25:
	setp.ge.u32 	%p3, %r2, %r44;
	setp.eq.s32 	%p4, %r47, 0;
	or.pred  	%p5, %p3, %p4;
	@%p5 bra 	$L__BB3_34;
	mul.wide.u32 	%rd14, %r4, 48;
	add.s64 	%rd7, %rd4, %rd14;
	add.s32 	%r50, %r47, -1;
	and.b32  	%r24, %r47, 3;
	setp.lt.u32 	%p6, %r50, 3;
	mov.b32 	%r413, 0;
	@%p6 bra 	$L__BB3_29;
	and.b32  	%r413, %r47, -4;
	neg.s32 	%r406, %r413;
	add.s32 	%r405, %r5, 3;
$L__BB3_28:
	.pragma "nounroll";
	ld.global.v2.u32 	{%r51, %r52}, [%rd7];
	shr.u32 	%r53, %r52, 2;
	xor.b32  	%r54, %r53, %r52;
	ld.global.v2.u32 	{%r55, %r56}, [%rd7+8];
	ld.global.v2.u32 	{%r57, %r58}, [%rd7+16];
	st.global.v2.u32 	[%rd7+8], {%r56, %r57};
	shl.b32 	%r59, %r58, 4;
	shl.b32 	%r60, %r54, 1;
	xor.b32  	%r61, %r60, %r59;
	xor.b32  	%r62, %r61, %r54;
	xor.b32  	%r63, %r62, %r58;
	st.global.v2.u32 	[%rd7+16], {%r58, %r63};
	add.s32 	%r64, %r51, 362437;
	st.global.v2.u32 	[%rd7], {%r64, %r55};
	add.s32 	%r65, %r63, %r64;
	cvt.rn.f64.u32 	%fd1, %r65;
	mul.f64 	%fd2, %fd1, 0d3DF0000000000000;
	cvt.rn.f32.f64 	%f2, %fd2;
	add.s32 	%r66, %r405, -2;
	add.s32 	%r67, %r405, -3;
	mul.wide.u32 	%rd15, %r67, 4;
	add.s64 	%rd16, %rd3, %rd15;
	st.global.f32 	[%rd16], %f2;
	ld.global.v2.u32 	{%r68, %r69}, [%rd7];
	shr.u32 	%r70, %r69, 2;
	xor.b32  	%r71, %r70, %r69;
	ld.global.v2.u32 	{%r72, %r73}, [%rd7+8];
	ld.global.v2.u32 	{%r74, %r75}, [%rd7+16];
	st.global.v2.u32 	[%rd7+8], {%r73, %r74};
	shl.b32 	%r76, %r75, 4;
	shl.b32 	%r77, %r71, 1;
	xor.b32  	%r78, %r77, %r76;
	xor.b32  	%r79, %r78, %r71;
	xor.b32  	%r80, %r79, %r75;
	st.global.v2.u32 	[%rd7+16], {%r75, %r80};
	add.s32 	%r81, %r68, 362437;
	st.global.v2.u32 	[%rd7], {%r81, %r72};
	add.s32 	%r82, %r80, %r81;
	cvt.rn.f64.u32 	%fd3, %r82;
	mul.f64 	%fd4, %fd3, 0d3DF0000000000000;
	cvt.rn.f32.f64 	%f3, %fd4;
	mul.wide.u32 	%rd17, %r66, 4;
	add.s64 	%rd18, %rd3, %rd17;
	st.global.f32 	[%rd18], %f3;
	ld.global.v2.u32 	{%r83, %r84}, [%rd7];
	shr.u32 	%r85, %r84, 2;
	xor.b32  	%r86, %r85, %r84;
	ld.global.v2.u32 	{%r87, %r88}, [%rd7+8];
	ld.global.v2.u32 	{%r89, %r90}, [%rd7+16];
	st.global.v2.u32 	[%rd7+8], {%r88, %r89};
	shl.b32 	%r91, %r90, 4;
	shl.b32 	%r92, %r86, 1;
	xor.b32  	%r93, %r92, %r91;
	xor.b32  	%r94, %r93, %r86;
	xor.b32  	%r95, %r94, %r90;
	st.global.v2.u32 	[%rd7+16], {%r90, %r95};
	add.s32 	%r96, %r83, 362437;
	st.global.v2.u32 	[%rd7], {%r96, %r87};
	add.s32 	%r97, %r95, %r96;
	cvt.rn.f64.u32 	%fd5, %r97;
	mul.f64 	%fd6, %fd5, 0d3DF0000000000000;
	cvt.rn.f32.f64 	%f4, %fd6;
	add.s32 	%r98, %r405, -1;
	mul.wide.u32 	%rd19, %r98, 4;
	add.s64 	%rd20, %rd3, %rd19;
	st.global.f32 	[%rd20], %f4;
	ld.global.v2.u32 	{%r99, %r100}, [%rd7];
	shr.u32 	%r101, %r100, 2;
	xor.b32  	%r102, %r101, %r100;
	ld.global.v2.u32 	{%r103, %r104}, [%rd7+8];
	ld.global.v2.u32 	{%r105, %r106}, [%rd7+16];
	st.global.v2.u32 	[%rd7+8], {%r104, %r105};
	shl.b32 	%r107, %r106, 4;
	shl.b32 	%r108, %r102, 1;
	xor.b32  	%r109, %r108, %r107;
	xor.b32  	%r110, %r109, %r102;
	xor.b32  	%r111, %r110, %r106;
	st.global.v2.u32 	[%rd7+16], {%r106, %r111};
	add.s32 	%r112, %r99, 362437;
	st.global.v2.u32 	[%rd7], {%r112, %r103};
	add.s32 	%r113, %r111, %r112;
	cvt.rn.f64.u32 	%fd7, %r113;
	mul.f64 	%fd8, %fd7, 0d3DF0000000000000;
	cvt.rn.f32.f64 	%f5, %fd8;
	mul.wide.u32 	%rd21, %r405, 4;
	add.s64 	%rd22, %rd3, %rd21;
	st.global.f32 	[%rd22], %f5;
	add.s32 	%r406, %r406, 4;
	add.s32 	%r405, %r405, 4;
	setp.eq.s32 	%p7, %r406, 0;
	@%p7 bra 	$L__BB3_29;
	bra.uni 	$L__BB3_28;
$L__BB3_29:
	setp.eq.s32 	%p8, %r24, 0;
	@%p8 bra 	$L__BB3_34;
	setp.eq.s32 	%p9, %r24, 1;
	@%p9 bra 	$L__BB3_32;
	ld.global.v2.u32 	{%r114, %r115}, [%rd7];
	shr.u32 	%r116, %r115, 2;
	xor.b32  	%r117, %r116, %r115;
	ld.global.v2.u32 	{%r118, %r119}, [%rd7+8];
	ld.global.v2.u32 	{%r120, %r121}, [%rd7+16];
	st.global.v2.u32 	[%rd7+8], {%r119, %r120};
	shl.b32 	%r122, %r121, 4;
	shl.b32 	%r123, %r117, 1;
	xor.b32  	%r124, %r123, %r122;
	xor.b32  	%r125, %r124, %r117;
	xor.b32  	%r126, %r125, %r121;
	st.global.v2.u32 	[%rd7+16], {%r121, %r126};
	add.s32 	%r127, %r114, 362437;
	st.global.v2.u32 	[%rd7], {%r127, %r118};
	add.s32 	%r128, %r126, %r127;
	cvt.rn.f64.u32 	%fd9, %r128;
	mul.f64 	%fd10, %fd9, 0d3DF0000000000000;
	cvt.rn.f32.f64 	%f6, %fd10;
	add.s32 	%r129, %r413, %r5;
	mul.wide.u32 	%rd23, %r129, 4;
	add.s64 	%rd24, %rd3, %rd23;
	st.global.f32 	[%rd24], %f6;
	ld.global.v2.u32 	{%r130, %r131}, [%rd7];
	shr.u32 	%r132, %r131, 2;
	xor.b32  	%r133, %r132, %r131;
	ld.global.v2.u32 	{%r134, %r135}, [%rd7+8];
	ld.global.v2.u32 	{%r136, %r137}, [%rd7+16];
	st.global.v2.u32 	[%rd7+8], {%r135, %r136};
	shl.b32 	%r138, %r137, 4;
	shl.b32 	%r139, %r133, 1;
	xor.b32  	%r140, %r139, %r138;
	xor.b32  	%r141, %r140, %r133;
	xor.b32  	%r142, %r141, %r137;
	st.global.v2.u32 	[%rd7+16], {%r137, %r142};
	add.s32 	%r143, %r130, 362437;
	st.global.v2.u32 	[%rd7], {%r143, %r134};
	add.s32 	%r144, %r142, %r143;
	cvt.rn.f64.u32 	%fd11, %r144;
	mul.f64 	%fd12, %fd11, 0d3DF0000000000000;
	cvt.rn.f32.f64 	%f7, %fd12;
	add.s32 	%r145, %r129, 1;
	mul.wide.u32 	%rd25, %r145, 4;
	add.s64 	%rd26, %rd3, %rd25;
	st.global.f32 	[%rd26], %f7;
	add.s32 	%r413, %r413, 2;
$L__BB3_32:
	and.b32  	%r146, %r47, 1;
	setp.eq.b32 	%p10, %r146, 1;
	not.pred 	%p11, %p10;
	@%p11 bra 	$L__BB3_34;
	ld.global.v2.u32 	{%r147, %r148}, [%rd7];
	shr.u32 	%r149, %r148, 2;
	xor.b32  	%r150, %r149, %r148;
	ld.global.v2.u32 	{%r151, %r152}, [%rd7+8];
	ld.global.v2.u32 	{%r153, %r154}, [%rd7+16];
	st.global.v2.u32 	[%rd7+8], {%r152, %r153};
	shl.b32 	%r155, %r154, 4;
	shl.b32 	%r156, %r150, 1;
	xor.b32  	%r157, %r156, %r155;
	xor.b32  	%r158, %r157, %r150;
	xor.b32  	%r159, %r158, %r154;
	st.global.v2.u32 	[%rd7+16], {%r154, %r159};
	add.s32 	%r160, %r147, 362437;
	st.global.v2.u32 	[%rd7], {%r160, %r151};
	add.s32 	%r161, %r159, %r160;
	cvt.rn.f64.u32 	%fd13, %r161;
	mul.f64 	%fd14, %fd13, 0d3DF0000000000000;
	cvt.rn.f32.f64 	%f8, %fd14;
	add.s32 	%r162, %r413, %r5;
	mul.wide.u32 	%rd27, %r162, 4;
	add.s64 	%rd28, %rd3, %rd27;
	st.global.f32 	[%rd28], %f8;
$L__BB3_34:
	setp.ne.s32 	%p36, %r1, 0;
	@%p36 bra 	$L__BB3_36;
	ld.param.u64 	%rd139, [_Z9offspringPfS_S_PiS_S0_iiifjP17curandStateXORWOWS2__param_5];
	cvta.to.global.u64 	%rd136, %rd139;
	mul.wide.u32 	%rd137, %r2, 4;
	add.s64 	%rd138, %rd136, %rd137;
	st.global.u32 	[%rd138], %r2;
$L__BB3_36:
	ret;

}
	// .globl	_Z11exchange_tePfS_Piiiii
.visible .entry _Z11exchange_tePfS_Piiiii(
	.param .u64 .ptr .align 1 _Z11exchange_tePfS_Piiiii_param_0,
	.param .u64 .ptr .align 1 _Z11exchange_tePfS_Piiiii_param_1,
	.param .u64 .ptr .align 1 _Z11exchange_tePfS_Piiiii_param_2,
	.param .u32 _Z11exchange_tePfS_Piiiii_param_3,
	.param .u32 _Z11exchange_tePfS_Piiiii_param_4,
	.param .u32 _Z11exchange_tePfS_Piiiii_param_5,
	.param .u32 _Z11exchange_tePfS_Piiiii_param_6
)
{
	.reg .pred 	%p<30>;
	.reg .b32 	%r<112>;
	.reg .b32 	%f<64>;
	.reg .b64 	%rd<66>;

	ld.param.u64 	%rd16, [_Z11exchange_tePfS_Piiiii_param_0];
	ld.param.u64 	%rd17, [_Z11exchange_tePfS_Piiiii_param_1];
	ld.param.u32 	%r59, [_Z11exchange_tePfS_Piiiii_param_3];
	ld.param.u32 	%r60, [_Z11exchange_tePfS_Piiiii_param_4];
	ld.param.u32 	%r61, [_Z11exchange_tePfS_Piiiii_param_5];
	ld.param.u32 	%r62, [_Z11exchange_tePfS_Piiiii_param_6];
	cvta.to.global.u64 	%rd1, %rd16;
	cvta.to.global.u64 	%rd2, %rd17;
	mov.u32 	%r1, %ctaid.x;
	setp.eq.s32 	%p1, %r59, 0;
	@%p1 bra 	$L__BB4_36;
	add.s32 	%r111, %r60, -1;
	mul.lo.s32 	%r3, %r60, %r1;
	setp.lt.s32 	%p2, %r61, 1;
	@%p2 bra 	$L__BB4_20;
	and.b32  	%r4, %r61, 15;
	and.b32  	%r5, %r61, 7;
	and.b32  	%r6, %r61, 2147483632;
	and.b32  	%r7, %r61, 3;
	mov.b32 	%r89, 0;
$L__BB4_3:
	setp.ne.s32 	%p16, %r62, 0;
	setp.ne.s32 	%p17, %r89, %r1;
	and.pred  	%p18, %p17, %p16;
	@%p18 bra 	$L__BB4_5;
$L__BB4_4:
	add.s32 	%r89, %r89, 1;
	setp.eq.s32 	%p29, %r89, %r59;
	@%p29 bra 	$L__BB4_36;
	bra.uni 	$L__BB4_3;
$L__BB4_5:
	mul.lo.s32 	%r12, %r89, %r60;
	mov.b32 	%r92, 0;
$L__BB4_6:
	ld.param.u64 	%rd63, [_Z11exchange_tePfS_Piiiii_param_2];
	setp.lt.u32 	%p19, %r61, 16;
	add.s32 	%r15, %r111, %r3;
	add.s32 	%r16, %r92, %r12;
	cvta.to.global.u64 	%rd32, %rd63;
	mul.wide.s32 	%rd33, %r15, 4;
	add.s64 	%rd34, %rd32, %rd33;
	ld.global.u32 	%r80, [%rd34];
	add.s32 	%r81, %r80, %r3;
	mul.lo.s32 	%r82, %r81, %r61;
	mul.wide.s32 	%rd35, %r16, 4;
	add.s64 	%rd36, %rd32, %rd35;
	ld.global.u32 	%r83, [%rd36];
	add.s32 	%r84, %r83, %r12;
	mul.lo.s32 	%r85, %r84, %r61;
	cvt.s64.s32 	%rd3, %r82;
	cvt.s64.s32 	%rd4, %r85;
	mov.b32 	%r96, 0;
	@%p19 bra 	$L__BB4_9;
	and.b32  	%r86, %r61, 2147483632;
	neg.s32 	%r94, %r86;
	shl.b64 	%rd37, %rd4, 2;
	add.s64 	%rd38, %rd1, 32;
	add.s64 	%rd65, %rd38, %rd37;
	shl.b64 	%rd39, %rd3, 2;
	add.s64 	%rd64, %rd38, %rd39;
$L__BB4_8:
	.pragma "nounroll";
	ld.global.f32 	%f32, [%rd65+-32];
	st.global.f32 	[%rd64+-32], %f32;
	ld.global.f32 	%f33, [%rd65+-28];
	st.global.f32 	[%rd64+-28], %f33;
	ld.global.f32 	%f34, [%rd65+-24];
	st.global.f32 	[%rd64+-24], %f34;
	ld.global.f32 	%f35, [%rd65+-20];
	st.global.f32 	[%rd64+-20], %f35;
	ld.global.f32 	%f36, [%rd65+-16];
	st.global.f32 	[%rd64+-16], %f36;
	ld.global.f32 	%f37, [%rd65+-12];
	st.global.f32 	[%rd64+-12], %f37;
	ld.global.f32 	%f38, [%rd65+-8];
	st.global.f32 	[%rd64+-8], %f38;
	ld.global.f32 	%f39, [%rd65+-4];
	st.global.f32 	[%rd64+-4], %f39;
	ld.global.f32 	%f40, [%rd65];
	st.global.f32 	[%rd64], %f40;
	ld.global.f32 	%f41, [%rd65+4];
	st.global.f32 	[%rd64+4], %f41;
	ld.global.f32 	%f42, [%rd65+8];
	st.global.f32 	[%rd64+8], %f42;
	ld.global.f32 	%f43, [%rd65+12];
	st.global.f32 	[%rd64+12], %f43;
	ld.global.f32 	%f44, [%rd65+16];
	st.global.f32 	[%rd64+16], %f44;
	ld.global.f32 	%f45, [%rd65+20];
	st.global.f32 	[%rd64+20], %f45;
	ld.global.f32 	%f46, [%rd65+24];
	st.global.f32 	[%rd64+24], %f46;
	ld.global.f32 	%f47, [%rd65+28];
	st.global.f32 	[%rd64+28], %f47;
	add.s32 	%r94, %r94, 16;
	add.s64 	%rd65, %rd65, 64;
	add.s64 	%rd64, %rd64, 64;
	setp.ne.s32 	%p20, %r94, 0;
	mov.u32 	%r96, %r6;
	@%p20 bra 	$L__BB4_8;
$L__BB4_9:
	setp.eq.s32 	%p21, %r4, 0;
	@%p21 bra 	$L__BB4_19;
	add.s32 	%r87, %r4, -1;
	setp.lt.u32 	%p22, %r87, 7;
	@%p22 bra 	$L__BB4_12;
	cvt.u64.u32 	%rd40, %r96;
	add.s64 	%rd41, %rd40, %rd4;
	shl.b64 	%rd42, %rd41, 2;
	add.s64 	%rd43, %rd1, %rd42;
	ld.global.f32 	%f48, [%rd43];
	add.s64 	%rd44, %rd40, %rd3;
	shl.b64 	%rd45, %rd44, 2;
	add.s64 	%rd46, %rd1, %rd45;
	st.global.f32 	[%rd46], %f48;
	ld.global.f32 	%f49, [%rd43+4];
	st.global.f32 	[%rd46+4], %f49;
	ld.global.f32 	%f50, [%rd43+8];
	st.global.f32 	[%rd46+8], %f50;
	ld.global.f32 	%f51, [%rd43+12];
	st.global.f32 	[%rd46+12], %f51;
	ld.global.f32 	%f52, [%rd43+16];
	st.global.f32 	[%rd46+16], %f52;
	ld.global.f32 	%f53, [%rd43+20];
	st.global.f32 	[%rd46+20], %f53;
	ld.global.f32 	%f54, [%rd43+24];
	st.global.f32 	[%rd46+24], %f54;
	ld.global.f32 	%f55, [%rd43+28];
	st.global.f32 	[%rd46+28], %f55;
	add.s32 	%r96, %r96, 8;
$L__BB4_12:
	setp.eq.s32 	%p23, %r5, 0;
	@%p23 bra 	$L__BB4_19;
	add.s32 	%r88, %r5, -1;
	setp.lt.u32 	%p24, %r88, 3;
	@%p24 bra 	$L__BB4_15;
	cvt.u64.u32 	%rd47, %r96;
	add.s64 	%rd48, %rd47, %rd4;
	shl.b64 	%rd49, %rd48, 2;
	add.s64 	%rd50, %rd1, %rd49;
	ld.global.f32 	%f56, [%rd50];
	add.s64 	%rd51, %rd47, %rd3;
	shl.b64 	%rd52, %rd51, 2;
	add.s64 	%rd53, %rd1, %rd52;
	st.global.f32 	[%rd53], %f56;
	ld.global.f32 	%f57, [%rd50+4];
	st.global.f32 	[%rd53+4], %f57;
	ld.global.f32 	%f58, [%rd50+8];
	st.global.f32 	[%rd53+8], %f58;
	ld.global.f32 	%f59, [%rd50+12];
	st.global.f32 	[%rd53+12], %f59;
	add.s32 	%r96, %r96, 4;
$L__BB4_15:
	setp.eq.s32 	%p25, %r7, 0;
	@%p25 bra 	$L__BB4_19;
	setp.eq.s32 	%p26, %r7, 1;
	cvt.u64.u32 	%rd54, %r96;
	add.s64 	%rd55, %rd54, %rd4;
	shl.b64 	%rd56, %rd55, 2;
	add.s64 	%rd11, %rd1, %rd56;
	ld.global.f32 	%f60, [%rd11];
	add.s64 	%rd57, %rd54, %rd3;
	shl.b64 	%rd58, %rd57, 2;
	add.s64 	%rd12, %rd1, %rd58;
	st.global.f32 	[%rd12], %f60;
	@%p26 bra 	$L__BB4_19;
	setp.eq.s32 	%p27, %r7, 2;
	ld.global.f32 	%f61, [%rd11+4];
	st.global.f32 	[%rd12+4], %f61;
	@%p27 bra 	$L__BB4_19;
	ld.global.f32 	%f62, [%rd11+8];
	st.global.f32 	[%rd12+8], %f62;
$L__BB4_19:
	mul.wide.s32 	%rd59, %r16, 4;
	add.s64 	%rd60, %rd2, %rd59;
	ld.global.f32 	%f63, [%rd60];
	mul.wide.s32 	%rd61, %r15, 4;
	add.s64 	%rd62, %rd2, %rd61;
	st.global.f32 	[%rd62], %f63;
	add.s32 	%r111, %r111, -1;
	add.s32 	%r92, %r92, 1;
	setp.eq.s32 	%p28, %r92, %r62;
	@%p28 bra 	$L__BB4_4;
	bra.uni 	$L__BB4_6;
$L__BB4_20:
	add.s32 	%r27, %r62, -1;
	and.b32  	%r28, %r62, 15;
	add.s32 	%r29, %r28, -1;
	and.b32  	%r30, %r62, 7;
	add.s32 	%r31, %r30, -1;
	and.b32  	%r32, %r62, -16;
	and.b32  	%r33, %r62, 3;
	mov.b32 	%r98, 0;
$L__BB4_21:
	setp.eq.s32 	%p3, %r62, 0;
	setp.eq.s32 	%p4, %r98, %r1;
	or.pred  	%p5, %p4, %p3;
	@%p5 bra 	$L__BB4_35;
	setp.lt.u32 	%p6, %r27, 15;
	mul.lo.s32 	%r36, %r98, %r60;
	mov.b32 	%r106, 0;
	@%p6 bra 	$L__BB4_25;
	mov.b32 	%r100, 0;
$L__BB4_24:
	.pragma "nounroll";
	add.s32 	%r67, %r111, %r3;
	add.s32 	%r68, %r100, %r36;
	mul.wide.s32 	%rd18, %r68, 4;
	add.s64 	%rd19, %rd2, %rd18;
	ld.global.f32 	%f1, [%rd19];
	mul.wide.s32 	%rd20, %r67, 4;
	add.s64 	%rd21, %rd2, %rd20;
	st.global.f32 	[%rd21], %f1;
	ld.global.f32 	%f2, [%rd19+4];
	st.global.f32 	[%rd21+-4], %f2;
	ld.global.f32 	%f3, [%rd19+8];
	st.global.f32 	[%rd21+-8], %f3;
	ld.global.f32 	%f4, [%rd19+12];
	st.global.f32 	[%rd21+-12], %f4;
	ld.global.f32 	%f5, [%rd19+16];
	st.global.f32 	[%rd21+-16], %f5;
	ld.global.f32 	%f6, [%rd19+20];
	st.global.f32 	[%rd21+-20], %f6;
	ld.global.f32 	%f7, [%rd19+24];
	st.global.f32 	[%rd21+-24], %f7;
	ld.global.f32 	%f8, [%rd19+28];
	st.global.f32 	[%rd21+-28], %f8;
	ld.global.f32 	%f9, [%rd19+32];
	st.global.f32 	[%rd21+-32], %f9;
	ld.global.f32 	%f10, [%rd19+36];
	st.global.f32 	[%rd21+-36], %f10;
	ld.global.f32 	%f11, [%rd19+40];
	st.global.f32 	[%rd21+-40], %f11;
	ld.global.f32 	%f12, [%rd19+44];
	st.global.f32 	[%rd21+-44], %f12;
	ld.global.f32 	%f13, [%rd19+48];
	st.global.f32 	[%rd21+-48], %f13;
	ld.global.f32 	%f14, [%rd19+52];
	st.global.f32 	[%rd21+-52], %f14;
	ld.global.f32 	%f15, [%rd19+56];
	st.global.f32 	[%rd21+-56], %f15;
	ld.global.f32 	%f16, [%rd19+60];
	st.global.f32 	[%rd21+-60], %f16;
	add.s32 	%r111, %r111, -16;
	add.s32 	%r100, %r100, 16;
	setp.ne.s32 	%p7, %r100, %r32;
	mov.u32 	%r106, %r32;
	@%p7 bra 	$L__BB4_24;
$L__BB4_25:
	setp.eq.s32 	%p8, %r28, 0;
	@%p8 bra 	$L__BB4_35;
	setp.lt.u32 	%p9, %r29, 7;
	@%p9 bra 	$L__BB4_28;
	add.s32 	%r70, %r111, %r3;
	add.s32 	%r71, %r106, %r36;
	mul.wide.s32 	%rd22, %r71, 4;
	add.s64 	%rd23, %rd2, %rd22;
	ld.global.f32 	%f17, [%rd23];
	mul.wide.s32 	%rd24, %r70, 4;
	add.s64 	%rd25, %rd2, %rd24;
	st.global.f32 	[%rd25], %f17;
	ld.global.f32 	%f18, [%rd23+4];
	st.global.f32 	[%rd25+-4], %f18;
	ld.global.f32 	%f19, [%rd23+8];
	st.global.f32 	[%rd25+-8], %f19;
	ld.global.f32 	%f20, [%rd23+12];
	st.global.f32 	[%rd25+-12], %f20;
	ld.global.f32 	%f21, [%rd23+16];
	st.global.f32 	[%rd25+-16], %f21;
	ld.global.f32 	%f22, [%rd23+20];
	st.global.f32 	[%rd25+-20], %f22;
	ld.global.f32 	%f23, [%rd23+24];
	st.global.f32 	[%rd25+-24], %f23;
	ld.global.f32 	%f24, [%rd23+28];
	st.global.f32 	[%rd25+-28], %f24;
	add.s32 	%r111, %r111, -8;
	add.s32 	%r106, %r106, 8;
$L__BB4_28:
	setp.eq.s32 	%p10, %r30, 0;
	@%p10 bra 	$L__BB4_35;
	setp.lt.u32 	%p11, %r31, 3;
	mov.u32 	%r110, %r111;
	@%p11 bra 	$L__BB4_31;
	add.s32 	%r73, %r111, %r3;
	add.s32 	%r74, %r106, %r36;
	mul.wide.s32 	%rd26, %r74, 4;
	add.s64 	%rd27, %rd2, %rd26;
	ld.global.f32 	%f25, [%rd27];
	mul.wide.s32 	%rd28, %r73, 4;
	add.s64 	%rd29, %rd2, %rd28;
	st.global.f32 	[%rd29], %f25;
	ld.global.f32 	%f26, [%rd27+4];
	st.global.f32 	[%rd29+-4], %f26;
	ld.global.f32 	%f27, [%rd27+8];
	st.global.f32 	[%rd29+-8], %f27;
	ld.global.f32 	%f28, [%rd27+12];
	st.global.f32 	[%rd29+-12], %f28;
	add.s32 	%r111, %r111, -4;
	add.s32 	%r106, %r106, 4;
	mov.u32 	%r110, %r111;
$L__BB4_31:
	setp.eq.s32 	%p12, %r33, 0;
	@%p12 bra 	$L__BB4_35;
	setp.eq.s32 	%p13, %r33, 1;
	add.s32 	%r75, %r110, %r3;
	add.s32 	%r76, %r106, %r36;
	mul.wide.s32 	%rd30, %r76, 4;
	add.s64 	%rd13, %rd2, %rd30;
	ld.global.f32 	%f29, [%rd13];
	mul.wide.s32 	%rd31, %r75, 4;
	add.s64 	%rd14, %rd2, %rd31;
	st.global.f32 	[%rd14], %f29;
	add.s32 	%r111, %r110, -1;
	@%p13 bra 	$L__BB4_35;
	setp.eq.s32 	%p14, %r33, 2;
	ld.global.f32 	%f30, [%rd13+4];
	st.global.f32 	[%rd14+-4], %f30;
	add.s32 	%r111, %r110, -2;
	@%p14 bra 	$L__BB4_35;
	ld.global.f32 	%f31, [%rd13+8];
	st.global.f32 	[%rd14+-8], %f31;
	add.s32 	%r111, %r110, -3;
$L__BB4_35:
	add.s32 	%r98, %r98, 1;
	setp.ne.s32 	%p15, %r98, %r59;
	@%p15 bra 	$L__BB4_21;
$L__BB4_36:
	ret;

}
	// .globl	_ZN3cub18CUB_300001_SM_10006detail11EmptyKernelIvEEvv
.visible .entry _ZN3cub18CUB_300001_SM_10006detail11EmptyKernelIvEEvv()
{


	ret;

}


// ===== COMPILED SASS (sm_100) =====

	.target	sm_100

	.elftype	@"ET_EXEC"


//--------------------- .note.nv.tkinfo           --------------------------
	.section	.note.nv.tkinfo,"",@"SHT_NOTE"
	.sectionflags	@"SHF_NOTE_NV_TKINFO"
	.tkinfo
        /*0018*/ 	.word	0x00000002
        /*0030*/ 	.string	""
        /*0030*/ 	.string	"ptxas"
        /*0030*/ 	.string	"Cuda compilation tools, release 13.0, V13.0.88"
        /*0030*/ 	.string	"Build cuda_13.0.r13.0/compiler.36424714_0"
        /*0030*/ 	.string	"-arch sm_100 -m 64 "



//--------------------- .note.nv.cuinfo           --------------------------
	.section	.note.nv.cuinfo,"",@"SHT_NOTE"
	.sectionflags	@"SHF_NOTE_NV_CUINFO"
        /*0018*/ 	.short	0x0002
        /*001a*/ 	.short	0x0064
        /*001c*/ 	.short	0x0082
	.zero		2


//--------------------- .nv.info                  --------------------------
	.section	.nv.info,"",@"SHT_CUDA_INFO"
	.align	4


	//----- nvinfo : EIATTR_REGCOUNT
	.align		4
        /*0000*/ 	.byte	0x04, 0x2f
        /*0002*/ 	.short	(.L_50 - .L_49)
	.align		4
.L_49:
        /*0004*/ 	.word	index@(_Z12setup_kernelP17curandStateXORWOWS0_i)
        /*0008*/ 	.word	0x00000020


	//----- nvinfo : EIATTR_FRAME_SIZE
	.align		4
.L_50:
        /*000c*/ 	.byte	0x04, 0x11
        /*000e*/ 	.short	(.L_52 - .L_51)
	.align		4
.L_51:
        /*0010*/ 	.word	index@(_Z12setup_kernelP17curandStateXORWOWS0_i)
        /*0014*/ 	.word	0x00000000


	//----- nvinfo : EIATTR_REGCOUNT
	.align		4
.L_52:
        /*0018*/ 	.byte	0x04, 0x2f
        /*001a*/ 	.short	(.L_54 - .L_53)
	.align		4
.L_53:
        /*001c*/ 	.word	index@(_Z7gpuInitPfPiP17curandStateXORWOWi)
        /*0020*/ 	.word	0x00000020


	//----- nvinfo : EIATTR_FRAME_SIZE
	.align		4
.L_54:
        /*0024*/ 	.byte	0x04, 0x11
        /*0026*/ 	.short	(.L_56 - .L_55)
	.align		4
.L_55:
        /*0028*/ 	.word	index@(_Z7gpuInitPfPiP17curandStateXORWOWi)
        /*002c*/ 	.word	0x00000000


	//----- nvinfo : EIATTR_REGCOUNT
	.align		4
.L_56:
        /*0030*/ 	.byte	0x04, 0x2f
        /*0032*/ 	.short	(.L_58 - .L_57)
	.align		4
.L_57:
        /*0034*/ 	.word	index@(_Z5bestKPfjjPi)
        /*0038*/ 	.word	0x00000028


	//----- nvinfo : EIATTR_FRAME_SIZE
	.align		4
.L_58:
        /*003c*/ 	.byte	0x04, 0x11
        /*003e*/ 	.short	(.L_60 - .L_59)
	.align		4
.L_59:
        /*0040*/ 	.word	index@(_Z5bestKPfjjPi)
        /*0044*/ 	.word	0x00000000


	//----- nvinfo : EIATTR_REGCOUNT
	.align		4
.L_60:
        /*0048*/ 	.byte	0x04, 0x2f
        /*004a*/ 	.short	(.L_62 - .L_61)
	.align		4
.L_61:
        /*004c*/ 	.word	index@(_Z9offspringPfS_S_PiS_S0_iiifjP17curandStateXORWOWS2_)
        /*0050*/ 	.word	0x00000020


	//----- nvinfo : EIATTR_FRAME_SIZE
	.align		4
.L_62:
        /*0054*/ 	.byte	0x04, 0x11
        /*0056*/ 	.short	(.L_64 - .L_63)
	.align		4
.L_63:
        /*0058*/ 	.word	index@(_Z9offspringPfS_S_PiS_S0_iiifjP17curandStateXORWOWS2_)
        /*005c*/ 	.word	0x00000000


	//----- nvinfo : EIATTR_REGCOUNT
	.align		4
.L_64:
        /*0060*/ 	.byte	0x04, 0x2f
        /*0062*/ 	.short	(.L_66 - .L_65)
	.align		4
.L_65:
        /*0064*/ 	.word	index@(_Z11exchange_tePfS_Piiiii)
        /*0068*/ 	.word	0x0000001e


	//----- nvinfo : EIATTR_FRAME_SIZE
	.align		4
.L_66:
        /*006c*/ 	.byte	0x04, 0x11
        /*006e*/ 	.short	(.L_68 - .L_67)
	.align		4
.L_67:
        /*0070*/ 	.word	index@(_Z11exchange_tePfS_Piiiii)
        /*0074*/ 	.word	0x00000000


	//----- nvinfo : EIATTR_REGCOUNT
	.align		4
.L_68:
        /*0078*/ 	.byte	0x04, 0x2f
        /*007a*/ 	.short	(.L_70 - .L_69)
	.align		4
.L_69:
        /*007c*/ 	.word	index@(_ZN3cub18CUB_300001_SM_10006detail11EmptyKernelIvEEvv)
        /*0080*/ 	.word	0x00000004


	//----- nvinfo : EIATTR_FRAME_SIZE
	.align		4
.L_70:
        /*0084*/ 	.byte	0x04, 0x11
        /*0086*/ 	.short	(.L_72 - .L_71)
	.align		4
.L_71:
        /*0088*/ 	.word	index@(_ZN3cub18CUB_300001_SM_10006detail11EmptyKernelIvEEvv)
        /*008c*/ 	.word	0x00000000


	//----- nvinfo : EIATTR_MIN_STACK_SIZE
	.align		4
.L_72:
        /*0090*/ 	.byte	0x04, 0x12
        /*0092*/ 	.short	(.L_74 - .L_73)
	.align		4
.L_73:
        /*0094*/ 	.word	index@(_ZN3cub18CUB_300001_SM_10006detail11EmptyKernelIvEEvv)
        /*0098*/ 	.word	0x00000000


	//----- nvinfo : EIATTR_MIN_STACK_SIZE
	.align		4
.L_74:
        /*009c*/ 	.byte	0x04, 0x12
        /*009e*/ 	.short	(.L_76 - .L_75)
	.align		4
.L_75:
        /*00a0*/ 	.word	index@(_Z11exchange_tePfS_Piiiii)
        /*00a4*/ 	.word	0x00000000


	//----- nvinfo : EIATTR_MIN_STACK_SIZE
	.align		4
.L_76:
        /*00a8*/ 	.byte	0x04, 0x12
        /*00aa*/ 	.short	(.L_78 - .L_77)
	.align		4
.L_77:
        /*00ac*/ 	.word	index@(_Z9offspringPfS_S_PiS_S0_iiifjP17curandStateXORWOWS2_)
        /*00b0*/ 	.word	0x00000000


	//----- nvinfo : EIATTR_MIN_STACK_SIZE
	.align		4
.L_78:
        /*00b4*/ 	.byte	0x04, 0x12
        /*00b6*/ 	.short	(.L_80 - .L_79)
	.align		4
.L_79:
        /*00b8*/ 	.word	index@(_Z5bestKPfjjPi)
        /*00bc*/ 	.word	0x00000000


	//----- nvinfo : EIATTR_MIN_STACK_SIZE
	.align		4
.L_80:
        /*00c0*/ 	.byte	0x04, 0x12
        /*00c2*/ 	.short	(.L_82 - .L_81)
	.align		4
.L_81:
        /*00c4*/ 	.word	index@(_Z7gpuInitPfPiP17curandStateXORWOWi)
        /*00c8*/ 	.word	0x00000000


	//----- nvinfo : EIATTR_MIN_STACK_SIZE
	.align		4
.L_82:
        /*00cc*/ 	.byte	0x04, 0x12
        /*00ce*/ 	.short	(.L_84 - .L_83)
	.align		4
.L_83:
        /*00d0*/ 	.word	index@(_Z12setup_kernelP17curandStateXORWOWS0_i)
        /*00d4*/ 	.word	0x00000000
.L_84:


//--------------------- .nv.compat                --------------------------
	.section	.nv.compat,"",@"SHT_CUDA_COMPAT_INFO"
	.align	4
        /*0000*/ 	.byte	0x02, 0x09, 0x00, 0x00, 0x02, 0x02, 0x01, 0x00, 0x02, 0x05, 0x05, 0x00, 0x03, 0x07, 0x01, 0x01
        /*0010*/ 	.byte	0x02, 0x03, 0x00, 0x00, 0x02, 0x06, 0x01, 0x00, 0x04, 0x0b, 0x08, 0x00, 0x01, 0x00, 0x00, 0x00
        /*0020*/ 	.byte	0x00, 0x00, 0x00, 0x00


//--------------------- .nv.info._ZN3cub18CUB_300001_SM_10006detail11EmptyKernelIvEEvv --------------------------
	.section	.nv.info._ZN3cub18CUB_300001_SM_10006detail11EmptyKernelIvEEvv,"",@"SHT_CUDA_INFO"
	.sectionflags	@""
	.align	4


	//----- nvinfo : EIATTR_CUDA_API_VERSION
	.align		4
        /*0000*/ 	.byte	0x04, 0x37
        /*0002*/ 	.short	(.L_86 - .L_85)
.L_85:
        /*0004*/ 	.word	0x00000082


	//----- nvinfo : EIATTR_SPARSE_MMA_MASK
	.align		4
.L_86:
        /*0008*/ 	.byte	0x03, 0x50
        /*000a*/ 	.short	0x0000


	//----- nvinfo : EIATTR_MAXREG_COUNT
	.align		4
        /*000c*/ 	.byte	0x03, 0x1b
        /*000e*/ 	.short	0x00ff


	//----- nvinfo : EIATTR_MERCURY_ISA_VERSION
	.align		4
        /*0010*/ 	.byte	0x03, 0x5f
        /*0012*/ 	.short	0x0101


	//----- nvinfo : EIATTR_VRC_CTA_INIT_COUNT
	.align		4
        /*0014*/ 	.byte	0x02, 0x4a
	.zero		1
	.zero		1


	//----- nvinfo : EIATTR_EXIT_INSTR_OFFSETS
	.align		4
        /*0018*/ 	.byte	0x04, 0x1c
        /*001a*/ 	.short	(.L_88 - .L_87)


	//   ....[0]....
.L_87:
        /*001c*/ 	.word	0x00000010


	//----- nvinfo : EIATTR_SW_WAR
	.align		4
.L_88:
        /*0020*/ 	.byte	0x04, 0x36
        /*0022*/ 	.short	(.L_90 - .L_89)
.L_89:
        /*0024*/ 	.word	0x00000008
.L_90:


//--------------------- .nv.info._Z11exchange_tePfS_Piiiii --------------------------
	.section	.nv.info._Z11exchange_tePfS_Piiiii,"",@"SHT_CUDA_INFO"
	.sectionflags	@""
	.align	4


	//----- nvinfo : EIATTR_CUDA_API_VERSION
	.align		4
        /*0000*/ 	.byte	0x04, 0x37
        /*0002*/ 	.short	(.L_92 - .L_91)
.L_91:
        /*0004*/ 	.word	0x00000082


	//----- nvinfo : EIATTR_KPARAM_INFO
	.align		4
.L_92:
        /*0008*/ 	.byte	0x04, 0x17
        /*000a*/ 	.short	(.L_94 - .L_93)
.L_93:
        /*000c*/ 	.word	0x00000000
        /*0010*/ 	.short	0x0006
        /*0012*/ 	.short	0x0024
        /*0014*/ 	.byte	0x00, 0xf0, 0x11, 0x00


	//----- nvinfo : EIATTR_KPARAM_INFO
	.align		4
.L_94:
        /*0018*/ 	.byte	0x04, 0x17
        /*001a*/ 	.short	(.L_96 - .L_95)
.L_95:
        /*001c*/ 	.word	0x00000000
        /*0020*/ 	.short	0x0005
        /*0022*/ 	.short	0x0020
        /*0024*/ 	.byte	0x00, 0xf0, 0x11, 0x00


	//----- nvinfo : EIATTR_KPARAM_INFO
	.align		4
.L_96:
        /*0028*/ 	.byte	0x04, 0x17
        /*002a*/ 	.short	(.L_98 - .L_97)
.L_97:
        /*002c*/ 	.word	0x00000000
        /*0030*/ 	.short	0x0004
        /*0032*/ 	.short	0x001c
        /*0034*/ 	.byte	0x00, 0xf0, 0x11, 0x00


	//----- nvinfo : EIATTR_KPARAM_INFO
	.align		4
.L_98:
        /*0038*/ 	.byte	0x04, 0x17
        /*003a*/ 	.short	(.L_100 - .L_99)
.L_99:
        /*003c*/ 	.word	0x00000000
        /*0040*/ 	.short	0x0003
        /*0042*/ 	.short	0x0018
        /*0044*/ 	.byte	0x00, 0xf0, 0x11, 0x00


	//----- nvinfo : EIATTR_KPARAM_INFO
	.align		4
.L_100:
        /*0048*/ 	.byte	0x04, 0x17
        /*004a*/ 	.short	(.L_102 - .L_101)
.L_101:
        /*004c*/ 	.word	0x00000000
        /*0050*/ 	.short	0x0002
        /*0052*/ 	.short	0x0010
        /*0054*/ 	.byte	0x00, 0xf5, 0x21, 0x00


	//----- nvinfo : EIATTR_KPARAM_INFO
	.align		4
.L_102:
        /*0058*/ 	.byte	0x04, 0x17
        /*005a*/ 	.short	(.L_104 - .L_103)
.L_103:
        /*005c*/ 	.word	0x00000000
        /*0060*/ 	.short	0x0001
        /*0062*/ 	.short	0x0008
        /*0064*/ 	.byte	0x00, 0xf5, 0x21, 0x00


	//----- nvinfo : EIATTR_KPARAM_INFO
	.align		4
.L_104:
        /*0068*/ 	.byte	0x04, 0x17
        /*006a*/ 	.short	(.L_106 - .L_105)
.L_105:
        /*006c*/ 	.word	0x00000000
        /*0070*/ 	.short	0x0000
        /*0072*/ 	.short	0x0000
        /*0074*/ 	.byte	0x00, 0xf5, 0x21, 0x00


	//----- nvinfo : EIATTR_SPARSE_MMA_MASK
	.align		4
.L_106:
        /*0078*/ 	.byte	0x03, 0x50
        /*007a*/ 	.short	0x0000


	//----- nvinfo : EIATTR_MAXREG_COUNT
	.align		4
        /*007c*/ 	.byte	0x03, 0x1b
        /*007e*/ 	.short	0x00ff


	//----- nvinfo : EIATTR_MERCURY_ISA_VERSION
	.align		4
        /*0080*/ 	.byte	0x03, 0x5f
        /*0082*/ 	.short	0x0101


	//----- nvinfo : EIATTR_VRC_CTA_INIT_COUNT
	.align		4
        /*0084*/ 	.byte	0x02, 0x4a
	.zero		1
	.zero		1


	//----- nvinfo : EIATTR_EXIT_INSTR_OFFSETS
	.align		4
        /*0088*/ 	.byte	0x04, 0x1c
        /*008a*/ 	.short	(.L_108 - .L_107)


	//   ....[0]....
.L_107:
        /*008c*/ 	.word	0x00000030


	//   ....[1]....
        /*0090*/ 	.word	0x00000b20


	//   ....[2]....
        /*0094*/ 	.word	0x000013a0


	//----- nvinfo : EIATTR_CBANK_PARAM_SIZE
	.align		4
.L_108:
        /*0098*/ 	.byte	0x03, 0x19
        /*009a*/ 	.short	0x0028


	//----- nvinfo : EIATTR_PARAM_CBANK
	.align		4
        /*009c*/ 	.byte	0x04, 0x0a
        /*009e*/ 	.short	(.L_110 - .L_109)
	.align		4
.L_109:
        /*00a0*/ 	.word	index@(.nv.constant0._Z11exchange_tePfS_Piiiii)
        /*00a4*/ 	.short	0x0380
        /*00a6*/ 	.short	0x0028


	//----- nvinfo : EIATTR_SW_WAR
	.align		4
.L_110:
        /*00a8*/ 	.byte	0x04, 0x36
        /*00aa*/ 	.short	(.L_112 - .L_111)
.L_111:
        /*00ac*/ 	.word	0x00000008
.L_112:


//--------------------- .nv.info._Z9offspringPfS_S_PiS_S0_iiifjP17curandStateXORWOWS2_ --------------------------
	.section	.nv.info._Z9offspringPfS_S_PiS_S0_iiifjP17curandStateXORWOWS2_,"",@"SHT_CUDA_INFO"
	.sectionflags	@""
	.align	4


	//----- nvinfo : EIATTR_CUDA_API_VERSION
	.align		4
        /*0000*/ 	.byte	0x04, 0x37
        /*0002*/ 	.short	(.L_114 - .L_113)
.L_113:
        /*0004*/ 	.word	0x00000082


	//----- nvinfo : EIATTR_KPARAM_INFO
	.align		4
.L_114:
        /*0008*/ 	.byte	0x04, 0x17
        /*000a*/ 	.short	(.L_116 - .L_115)
.L_115:
        /*000c*/ 	.word	0x00000000
        /*0010*/ 	.short	0x000c
        /*0012*/ 	.short	0x0050
        /*0014*/ 	.byte	0x00, 0xf5, 0x21, 0x00


	//----- nvinfo : EIATTR_KPARAM_INFO
	.align		4
.L_116:
        /*0018*/ 	.byte	0x04, 0x17
        /*001a*/ 	.short	(.L_118 - .L_117)
.L_117:
        /*001c*/ 	.word	0x00000000
        /*0020*/ 	.short	0x000b
        /*0022*/ 	.short	0x0048
        /*0024*/ 	.byte	0x00, 0xf5, 0x21, 0x00


	//----- nvinfo : EIATTR_KPARAM_INFO
	.align		4
.L_118:
        /*0028*/ 	.byte	0x04, 0x17
        /*002a*/ 	.short	(.L_120 - .L_119)
.L_119:
        /*002c*/ 	.word	0x00000000
        /*0030*/ 	.short	0x000a
        /*0032*/ 	.short	0x0040
        /*0034*/ 	.byte	0x00, 0xf0, 0x11, 0x00


	//----- nvinfo : EIATTR_KPARAM_INFO
	.align		4
.L_120:
        /*0038*/ 	.byte	0x04, 0x17
        /*003a*/ 	.short	(.L_122 - .L_121)
.L_121:
        /*003c*/ 	.word	0x00000000
        /*0040*/ 	.short	0x0009
        /*0042*/ 	.short	0x003c
        /*0044*/ 	.byte	0x00, 0xf0, 0x11, 0x00


	//----- nvinfo : EIATTR_KPARAM_INFO
	.align		4
.L_122:
        /*0048*/ 	.byte	0x04, 0x17
        /*004a*/ 	.short	(.L_124 - .L_123)
.L_123:
        /*004c*/ 	.word	0x00000000
        /*0050*/ 	.short	0x0008
        /*0052*/ 	.short	0x0038
        /*0054*/ 	.byte	0x00, 0xf0, 0x11, 0x00


	//----- nvinfo : EIATTR_KPARAM_INFO
	.align		4
.L_124:
        /*0058*/ 	.byte	0x04, 0x17
        /*005a*/ 	.short	(.L_126 - .L_125)
.L_125:
        /*005c*/ 	.word	0x00000000
        /*0060*/ 	.short	0x0007
        /*0062*/ 	.short	0x0034
        /*0064*/ 	.byte	0x00, 0xf0, 0x11, 0x00


	//----- nvinfo : EIATTR_KPARAM_INFO
	.align		4
.L_126:
        /*0068*/ 	.byte	0x04, 0x17
        /*006a*/ 	.short	(.L_128 - .L_127)
.L_127:
        /*006c*/ 	.word	0x00000000
        /*0070*/ 	.short	0x0006
        /*0072*/ 	.short	0x0030
        /*0074*/ 	.byte	0x00, 0xf0, 0x11, 0x00


	//----- nvinfo : EIATTR_KPARAM_INFO
	.align		4
.L_128:
        /*0078*/ 	.byte	0x04, 0x17
        /*007a*/ 	.short	(.L_130 - .L_129)
.L_129:
        /*007c*/ 	.word	0x00000000
        /*0080*/ 	.short	0x0005
        /*0082*/ 	.short	0x0028
        /*0084*/ 	.byte	0x00, 0xf5, 0x21, 0x00


	//----- nvinfo : EIATTR_KPARAM_INFO
	.align		4
.L_130:
        /*0088*/ 	.byte	0x04, 0x17
        /*008a*/ 	.short	(.L_132 - .L_131)
.L_131:
        /*008c*/ 	.word	0x00000000
        /*0090*/ 	.short	0x0004
        /*0092*/ 	.short	0x0020
        /*0094*/ 	.byte	0x00, 0xf5, 0x21, 0x00


	//----- nvinfo : EIATTR_KPARAM_INFO
	.align		4
.L_132:
        /*0098*/ 	.byte	0x04, 0x17
        /*009a*/ 	.short	(.L_134 - .L_133)
.L_133:
        /*009c*/ 	.word	0x00000000
        /*00a0*/ 	.short	0x0003
        /*00a2*/ 	.short	0x0018
        /*00a4*/ 	.byte	0x00, 0xf5, 0x21, 0x00


	//----- nvinfo : EIATTR_KPARAM_INFO
	.align		4
.L_134:
        /*00a8*/ 	.byte	0x04, 0x17
        /*00aa*/ 	.short	(.L_136 - .L_135)
.L_135:
        /*00ac*/ 	.word	0x00000000
        /*00b0*/ 	.short	0x0002
        /*00b2*/ 	.short	0x0010
        /*00b4*/ 	.byte	0x00, 0xf5, 0x21, 0x00


	//----- nvinfo : EIATTR_KPARAM_INFO
	.align		4
.L_136:
        /*00b8*/ 	.byte	0x04, 0x17
        /*00ba*/ 	.short	(.L_138 - .L_137)
.L_137:
        /*00bc*/ 	.word	0x00000000
        /*00c0*/ 	.short	0x0001
        /*00c2*/ 	.short	0x0008
        /*00c4*/ 	.byte	0x00, 0xf5, 0x21, 0x00


	//----- nvinfo : EIATTR_KPARAM_INFO
	.align		4
.L_138:
        /*00c8*/ 	.byte	0x04, 0x17
        /*00ca*/ 	.short	(.L_140 - .L_139)
.L_139:
        /*00cc*/ 	.word	0x00000000
        /*00d0*/ 	.short	0x0000
        /*00d2*/ 	.short	0x0000
        /*00d4*/ 	.byte	0x00, 0xf5, 0x21, 0x00


	//----- nvinfo : EIATTR_SPARSE_MMA_MASK
	.align		4
.L_140:
        /*00d8*/ 	.byte	0x03, 0x50
        /*00da*/ 	.short	0x0000


	//----- nvinfo : EIATTR_MAXREG_COUNT
	.align		4
        /*00dc*/ 	.byte	0x03, 0x1b
        /*00de*/ 	.short	0x00ff


	//----- nvinfo : EIATTR_NUM_BARRIERS
	.align		4
        /*00e0*/ 	.byte	0x02, 0x4c
        /*00e2*/ 	.byte	0x01
	.zero		1


	//----- nvinfo : EIATTR_MERCURY_ISA_VERSION
	.align		4
        /*00e4*/ 	.byte	0x03, 0x5f
        /*00e6*/ 	.short	0x0101


	//----- nvinfo : EIATTR_VRC_CTA_INIT_COUNT
	.align		4
        /*00e8*/ 	.byte	0x02, 0x4a
	.zero		1
	.zero		1


	//----- nvinfo : EIATTR_EXIT_INSTR_OFFSETS
	.align		4
        /*00ec*/ 	.byte	0x04, 0x1c
        /*00ee*/ 	.short	(.L_142 - .L_141)


	//   ....[0]....
.L_141:
        /*00f0*/ 	.word	0x00002d60


	//   ....[1]....
        /*00f4*/ 	.word	0x00002da0


	//----- nvinfo : EIATTR_CRS_STACK_SIZE
	.align		4
.L_142:
        /*00f8*/ 	.byte	0x04, 0x1e
        /*00fa*/ 	.short	(.L_144 - .L_143)
.L_143:
        /*00fc*/ 	.word	0x00000000


	//----- nvinfo : EIATTR_CBANK_PARAM_SIZE
	.align		4
.L_144:
        /*0100*/ 	.byte	0x03, 0x19
        /*0102*/ 	.short	0x0058


	//----- nvinfo : EIATTR_PARAM_CBANK
	.align		4
        /*0104*/ 	.byte	0x04, 0x0a
        /*0106*/ 	.short	(.L_146 - .L_145)
	.align		4
.L_145:
        /*0108*/ 	.word	index@(.nv.constant0._Z9offspringPfS_S_PiS_S0_iiifjP17curandStateXORWOWS2_)
        /*010c*/ 	.short	0x0380
        /*010e*/ 	.short	0x0058


	//----- nvinfo : EIATTR_SW_WAR
	.align		4
.L_146:
        /*0110*/ 	.byte	0x04, 0x36
        /*0112*/ 	.short	(.L_148 - .L_147)
.L_147:
        /*0114*/ 	.word	0x00000008
.L_148:


//--------------------- .nv.info._Z5bestKPfjjPi   --------------------------
	.section	.nv.info._Z5bestKPfjjPi,"",@"SHT_CUDA_INFO"
	.sectionflags	@""
	.align	4


	//----- nvinfo : EIATTR_CUDA_API_VERSION
	.align		4
        /*0000*/ 	.byte	0x04, 0x37
        /*0002*/ 	.short	(.L_150 - .L_149)
.L_149:
        /*0004*/ 	.word	0x00000082


	//----- nvinfo : EIATTR_KPARAM_INFO
	.align		4
.L_150:
        /*0008*/ 	.byte	0x04, 0x17
        /*000a*/ 	.short	(.L_152 - .L_151)
.L_151:
        /*000c*/ 	.word	0x00000000
        /*0010*/ 	.short	0x0003
        /*0012*/ 	.short	0x0010
        /*0014*/ 	.byte	0x00, 0xf5, 0x21, 0x00


	//----- nvinfo : EIATTR_KPARAM_INFO
	.align		4
.L_152:
        /*0018*/ 	.byte	0x04, 0x17
        /*001a*/ 	.short	(.L_154 - .L_153)
.L_153:
        /*001c*/ 	.word	0x00000000
        /*0020*/ 	.short	0x0002
        /*0022*/ 	.short	0x000c
        /*0024*/ 	.byte	0x00, 0xf0, 0x11, 0x00


	//----- nvinfo : EIATTR_KPARAM_INFO
	.align		4
.L_154:
        /*0028*/ 	.byte	0x04, 0x17
        /*002a*/ 	.short	(.L_156 - .L_155)
.L_155:
        /*002c*/ 	.word	0x00000000
        /*0030*/ 	.short	0x0001
        /*0032*/ 	.short	0x0008
        /*0034*/ 	.byte	0x00, 0xf0, 0x11, 0x00


	//----- nvinfo : EIATTR_KPARAM_INFO
	.align		4
.L_156:
        /*0038*/ 	.byte	0x04, 0x17
        /*003a*/ 	.short	(.L_158 - .L_157)
.L_157:
        /*003c*/ 	.word	0x00000000
        /*0040*/ 	.short	0x0000
        /*0042*/ 	.short	0x0000
        /*0044*/ 	.byte	0x00, 0xf5, 0x21, 0x00


	//----- nvinfo : EIATTR_SPARSE_MMA_MASK
	.align		4
.L_158:
        /*0048*/ 	.byte	0x03, 0x50
        /*004a*/ 	.short	0x0000


	//----- nvinfo : EIATTR_MAXREG_COUNT
	.align		4
        /*004c*/ 	.byte	0x03, 0x1b
        /*004e*/ 	.short	0x00ff


	//----- nvinfo : EIATTR_MERCURY_ISA_VERSION
	.align		4
        /*0050*/ 	.byte	0x03, 0x5f
        /*0052*/ 	.short	0x0101


	//----- nvinfo : EIATTR_VRC_CTA_INIT_COUNT
	.align		4
        /*0054*/ 	.byte	0x02, 0x4a
	.zero		1
	.zero		1


	//----- nvinfo : EIATTR_EXIT_INSTR_OFFSETS
	.align		4
        /*0058*/ 	.byte	0x04, 0x1c
        /*005a*/ 	.short	(.L_160 - .L_159)


	//   ....[0]....
.L_159:
        /*005c*/ 	.word	0x00000040


	//   ....[1]....
        /*0060*/ 	.word	0x000000c0


	//   ....[2]....
        /*0064*/ 	.word	0x00000bc0


	//   ....[3]....
        /*0068*/ 	.word	0x00001040


	//   ....[4]....
        /*006c*/ 	.word	0x000012c0


	//   ....[5]....
        /*0070*/ 	.word	0x000013d0


	//----- nvinfo : EIATTR_CBANK_PARAM_SIZE
	.align		4
.L_160:
        /*0074*/ 	.byte	0x03, 0x19
        /*0076*/ 	.short	0x0018


	//----- nvinfo : EIATTR_PARAM_CBANK
	.align		4
        /*0078*/ 	.byte	0x04, 0x0a
        /*007a*/ 	.short	(.L_162 - .L_161)
	.align		4
.L_161:
        /*007c*/ 	.word	index@(.nv.constant0._Z5bestKPfjjPi)
        /*0080*/ 	.short	0x0380
        /*0082*/ 	.short	0x0018


	//----- nvinfo : EIATTR_SW_WAR
	.align		4
.L_162:
        /*0084*/ 	.byte	0x04, 0x36
        /*0086*/ 	.short	(.L_164 - .L_163)
.L_163:
        /*0088*/ 	.word	0x00000008
.L_164:


//--------------------- .nv.info._Z7gpuInitPfPiP17curandStateXORWOWi --------------------------
	.section	.nv.info._Z7gpuInitPfPiP17curandStateXORWOWi,"",@"SHT_CUDA_INFO"
	.sectionflags	@""
	.align	4


	//----- nvinfo : EIATTR_CUDA_API_VERSION
	.align		4
        /*0000*/ 	.byte	0x04, 0x37
        /*0002*/ 	.short	(.L_166 - .L_165)
.L_165:
        /*0004*/ 	.word	0x00000082


	//----- nvinfo : EIATTR_KPARAM_INFO
	.align		4
.L_166:
        /*0008*/ 	.byte	0x04, 0x17
        /*000a*/ 	.short	(.L_168 - .L_167)
.L_167:
        /*000c*/ 	.word	0x00000000
        /*0010*/ 	.short	0x0003
        /*0012*/ 	.short	0x0018
        /*0014*/ 	.byte	0x00, 0xf0, 0x11, 0x00


	//----- nvinfo : EIATTR_KPARAM_INFO
	.align		4
.L_168:
        /*0018*/ 	.byte	0x04, 0x17
        /*001a*/ 	.short	(.L_170 - .L_169)
.L_169:
        /*001c*/ 	.word	0x00000000
        /*0020*/ 	.short	0x0002
        /*0022*/ 	.short	0x0010
        /*0024*/ 	.byte	0x00, 0xf5, 0x21, 0x00


	//----- nvinfo : EIATTR_KPARAM_INFO
	.align		4
.L_170:
        /*0028*/ 	.byte	0x04, 0x17
        /*002a*/ 	.short	(.L_172 - .L_171)
.L_171:
        /*002c*/ 	.word	0x00000000
        /*0030*/ 	.short	0x0001
        /*0032*/ 	.short	0x0008
        /*0034*/ 	.byte	0x00, 0xf5, 0x21, 0x00


	//----- nvinfo : EIATTR_KPARAM_INFO
	.align		4
.L_172:
        /*0038*/ 	.byte	0x04, 0x17
        /*003a*/ 	.short	(.L_174 - .L_173)
.L_173:
        /*003c*/ 	.word	0x00000000
        /*0040*/ 	.short	0x0000
        /*0042*/ 	.short	0x0000
        /*0044*/ 	.byte	0x00, 0xf5, 0x21, 0x00


	//----- nvinfo : EIATTR_SPARSE_MMA_MASK
	.align		4
.L_174:
        /*0048*/ 	.byte	0x03, 0x50
        /*004a*/ 	.short	0x0000


	//----- nvinfo : EIATTR_MAXREG_COUNT
	.align		4
        /*004c*/ 	.byte	0x03, 0x1b
        /*004e*/ 	.short	0x00ff


	//----- nvinfo : EIATTR_MERCURY_ISA_VERSION
	.align		4
        /*0050*/ 	.byte	0x03, 0x5f
        /*0052*/ 	.short	0x0101


	//----- nvinfo : EIATTR_VRC_CTA_INIT_COUNT
	.align		4
        /*0054*/ 	.byte	0x02, 0x4a
	.zero		1
	.zero		1


	//----- nvinfo : EIATTR_EXIT_INSTR_OFFSETS
	.align		4
        /*0058*/ 	.byte	0x04, 0x1c
        /*005a*/ 	.short	(.L_176 - .L_175)


	//   ....[0]....
.L_175:
        /*005c*/ 	.word	0x00000c90


	//   ....[1]....
        /*0060*/ 	.word	0x00000cd0


	//----- nvinfo : EIATTR_CBANK_PARAM_SIZE
	.align		4
.L_176:
        /*0064*/ 	.byte	0x03, 0x19
        /*0066*/ 	.short	0x001c


	//----- nvinfo : EIATTR_PARAM_CBANK
	.align		4
        /*0068*/ 	.byte	0x04, 0x0a
        /*006a*/ 	.short	(.L_178 - .L_177)
	.align		4
.L_177:
        /*006c*/ 	.word	index@(.nv.constant0._Z7gpuInitPfPiP17curandStateXORWOWi)
        /*0070*/ 	.short	0x0380
        /*0072*/ 	.short	0x001c


	//----- nvinfo : EIATTR_SW_WAR
	.align		4
.L_178:
        /*0074*/ 	.byte	0x04, 0x36
        /*0076*/ 	.short	(.L_180 - .L_179)
.L_179:
        /*0078*/ 	.word	0x00000008
.L_180:


//--------------------- .nv.info._Z12setup_kernelP17curandStateXORWOWS0_i --------------------------
	.section	.nv.info._Z12setup_kernelP17curandStateXORWOWS0_i,"",@"SHT_CUDA_INFO"
	.sectionflags	@""
	.align	4


	//----- nvinfo : EIATTR_CUDA_API_VERSION
	.align		4
        /*0000*/ 	.byte	0x04, 0x37
        /*0002*/ 	.short	(.L_182 - .L_181)
.L_181:
        /*0004*/ 	.word	0x00000082


	//----- nvinfo : EIATTR_KPARAM_INFO
	.align		4
.L_182:
        /*0008*/ 	.byte	0x04, 0x17
        /*000a*/ 	.short	(.L_184 - .L_183)
.L_183:
        /*000c*/ 	.word	0x00000000
        /*0010*/ 	.short	0x0002
        /*0012*/ 	.short	0x0010
        /*0014*/ 	.byte	0x00, 0xf0, 0x11, 0x00


	//----- nvinfo : EIATTR_KPARAM_INFO
	.align		4
.L_184:
        /*0018*/ 	.byte	0x04, 0x17
        /*001a*/ 	.short	(.L_186 - .L_185)
.L_185:
        /*001c*/ 	.word	0x00000000
        /*0020*/ 	.short	0x0001
        /*0022*/ 	.short	0x0008
        /*0024*/ 	.byte	0x00, 0xf5, 0x21, 0x00


	//----- nvinfo : EIATTR_KPARAM_INFO
	.align		4
.L_186:
        /*0028*/ 	.byte	0x04, 0x17
        /*002a*/ 	.short	(.L_188 - .L_187)
.L_187:
        /*002c*/ 	.word	0x00000000
        /*0030*/ 	.short	0x0000
        /*0032*/ 	.short	0x0000
        /*0034*/ 	.byte	0x00, 0xf5, 0x21, 0x00


	//----- nvinfo : EIATTR_SPARSE_MMA_MASK
	.align		4
.L_188:
        /*0038*/ 	.byte	0x03, 0x50
        /*003a*/ 	.short	0x0000


	//----- nvinfo : EIATTR_MAXREG_COUNT
	.align		4
        /*003c*/ 	.byte	0x03, 0x1b
        /*003e*/ 	.short	0x00ff


	//----- nvinfo : EIATTR_MERCURY_ISA_VERSION
	.align		4
        /*0040*/ 	.byte	0x03, 0x5f
        /*0042*/ 	.short	0x0101


	//----- nvinfo : EIATTR_VRC_CTA_INIT_COUNT
	.align		4
        /*0044*/ 	.byte	0x02, 0x4a
	.zero		1
	.zero		1


	//----- nvinfo : EIATTR_EXIT_INSTR_OFFSETS
	.align		4
        /*0048*/ 	.byte	0x04, 0x1c
        /*004a*/ 	.short	(.L_190 - .L_189)


	//   ....[0]....
.L_189:
        /*004c*/ 	.word	0x00000f40


	//   ....[1]....
        /*0050*/ 	.word	0x00001da0


	//----- nvinfo : EIATTR_CRS_STACK_SIZE
	.align		4
.L_190:
        /*0054*/ 	.byte	0x04, 0x1e
        /*0056*/ 	.short	(.L_192 - .L_191)
.L_191:
        /*0058*/ 	.word	0x00000000


	//----- nvinfo : EIATTR_CBANK_PARAM_SIZE
	.align		4
.L_192:
        /*005c*/ 	.byte	0x03, 0x19
        /*005e*/ 	.short	0x0014


	//----- nvinfo : EIATTR_PARAM_CBANK
	.align		4
        /*0060*/ 	.byte	0x04, 0x0a
        /*0062*/ 	.short	(.L_194 - .L_193)
	.align		4
.L_193:
        /*0064*/ 	.word	index@(.nv.constant0._Z12setup_kernelP17curandStateXORWOWS0_i)
        /*0068*/ 	.short	0x0380
        /*006a*/ 	.short	0x0014


	//----- nvinfo : EIATTR_SW_WAR
	.align		4
.L_194:
        /*006c*/ 	.byte	0x04, 0x36
        /*006e*/ 	.short	(.L_196 - .L_195)
.L_195:
        /*0070*/ 	.word	0x00000008
.L_196:


//--------------------- .nv.callgraph             --------------------------
	.section	.nv.callgraph,"",@"SHT_CUDA_CALLGRAPH"
	.align	4
	.sectionentsize	8
	.align		4
        /*0000*/ 	.word	0x00000000
	.align		4
        /*0004*/ 	.word	0xffffffff
	.align		4
        /*0008*/ 	.word	0x00000000
	.align		4
        /*000c*/ 	.word	0xfffffffe
	.align		4
        /*0010*/ 	.word	0x00000000
	.align		4
        /*0014*/ 	.word	0xfffffffd
	.align		4
        /*0018*/ 	.word	0x00000000
	.align		4
        /*001c*/ 	.word	0xfffffffc


//--------------------- .nv.constant4             --------------------------
	.section	.nv.constant4,"a",@progbits
	.align	8
	.align		8
.nv.constant4:
        /*0000*/ 	.dword	precalc_xorwow_matrix
	.align		8
        /*0008*/ 	.dword	precalc_xorwow_offset_matrix
	.align		8
        /*0010*/ 	.dword	mrg32k3aM1
	.align		8
        /*0018*/ 	.dword	mrg32k3aM2
	.align		8
        /*0020*/ 	.dword	mrg32k3aM1SubSeq
	.align		8
        /*0028*/ 	.dword	mrg32k3aM2SubSeq
	.align		8
        /*0030*/ 	.dword	mrg32k3aM1Seq
	.align		8
        /*0038*/ 	.dword	mrg32k3aM2Seq
	.align		8
        /*0040*/ 	.dword	_ZN34_INTERNAL_e9b6d0e2_4_k_cu_0c55a4af4cuda3std3__45__cpo5beginE
	.align		8
        /*0048*/ 	.dword	_ZN34_INTERNAL_e9b6d0e2_4_k_cu_0c55a4af4cuda3std3__45__cpo3endE
	.align		8
        /*0050*/ 	.dword	_ZN34_INTERNAL_e9b6d0e2_4_k_cu_0c55a4af4cuda3std3__45__cpo6cbeginE
	.align		8
        /*0058*/ 	.dword	_ZN34_INTERNAL_e9b6d0e2_4_k_cu_0c55a4af4cuda3std3__45__cpo4cendE
	.align		8
        /*0060*/ 	.dword	_ZN34_INTERNAL_e9b6d0e2_4_k_cu_0c55a4af4cuda3std3__45__cpo6rbeginE
	.align		8
        /*0068*/ 	.dword	_ZN34_INTERNAL_e9b6d0e2_4_k_cu_0c55a4af4cuda3std3__45__cpo4rendE
	.align		8
        /*0070*/ 	.dword	_ZN34_INTERNAL_e9b6d0e2_4_k_cu_0c55a4af4cuda3std3__45__cpo7crbeginE
	.align		8
        /*0078*/ 	.dword	_ZN34_INTERNAL_e9b6d0e2_4_k_cu_0c55a4af4cuda3std3__45__cpo5crendE
	.align		8
        /*0080*/ 	.dword	_ZN34_INTERNAL_e9b6d0e2_4_k_cu_0c55a4af4cuda3std3__436_GLOBAL__N__e9b6d0e2_4_k_cu_0c55a4af6ignoreE
	.align		8
        /*0088*/ 	.dword	_ZN34_INTERNAL_e9b6d0e2_4_k_cu_0c55a4af4cuda3std3__419piecewise_constructE
	.align		8
        /*0090*/ 	.dword	_ZN34_INTERNAL_e9b6d0e2_4_k_cu_0c55a4af4cuda3std3__48in_placeE
	.align		8
        /*0098*/ 	.dword	_ZN34_INTERNAL_e9b6d0e2_4_k_cu_0c55a4af4cuda3std3__420unreachable_sentinelE
	.align		8
        /*00a0*/ 	.dword	_ZN34_INTERNAL_e9b6d0e2_4_k_cu_0c55a4af4cuda3std3__47nulloptE
	.align		8
        /*00a8*/ 	.dword	_ZN34_INTERNAL_e9b6d0e2_4_k_cu_0c55a4af4cuda3std3__48unexpectE
	.align		8
        /*00b0*/ 	.dword	_ZN34_INTERNAL_e9b6d0e2_4_k_cu_0c55a4af4cuda3std6ranges3__45__cpo4swapE
	.align		8
        /*00b8*/ 	.dword	_ZN34_INTERNAL_e9b6d0e2_4_k_cu_0c55a4af4cuda3std6ranges3__45__cpo9iter_moveE
	.align		8
        /*00c0*/ 	.dword	_ZN34_INTERNAL_e9b6d0e2_4_k_cu_0c55a4af4cuda3std6ranges3__45__cpo5beginE
	.align		8
        /*00c8*/ 	.dword	_ZN34_INTERNAL_e9b6d0e2_4_k_cu_0c55a4af4cuda3std6ranges3__45__cpo3endE
	.align		8
        /*00d0*/ 	.dword	_ZN34_INTERNAL_e9b6d0e2_4_k_cu_0c55a4af4cuda3std6ranges3__45__cpo6cbeginE
	.align		8
        /*00d8*/ 	.dword	_ZN34_INTERNAL_e9b6d0e2_4_k_cu_0c55a4af4cuda3std6ranges3__45__cpo4cendE
	.align		8
        /*00e0*/ 	.dword	_ZN34_INTERNAL_e9b6d0e2_4_k_cu_0c55a4af4cuda3std6ranges3__45__cpo7advanceE
	.align		8
        /*00e8*/ 	.dword	_ZN34_INTERNAL_e9b6d0e2_4_k_cu_0c55a4af4cuda3std6ranges3__45__cpo9iter_swapE
	.align		8
        /*00f0*/ 	.dword	_ZN34_INTERNAL_e9b6d0e2_4_k_cu_0c55a4af4cuda3std6ranges3__45__cpo4nextE
	.align		8
        /*00f8*/ 	.dword	_ZN34_INTERNAL_e9b6d0e2_4_k_cu_0c55a4af4cuda3std6ranges3__45__cpo4prevE
	.align		8
        /*0100*/ 	.dword	_ZN34_INTERNAL_e9b6d0e2_4_k_cu_0c55a4af4cuda3std6ranges3__45__cpo4dataE
	.align		8
        /*0108*/ 	.dword	_ZN34_INTERNAL_e9b6d0e2_4_k_cu_0c55a4af4cuda3std6ranges3__45__cpo5cdataE
	.align		8
        /*0110*/ 	.dword	_ZN34_INTERNAL_e9b6d0e2_4_k_cu_0c55a4af4cuda3std6ranges3__45__cpo4sizeE
	.align		8
        /*0118*/ 	.dword	_ZN34_INTERNAL_e9b6d0e2_4_k_cu_0c55a4af4cuda3std6ranges3__45__cpo5ssizeE
	.align		8
        /*0120*/ 	.dword	_ZN34_INTERNAL_e9b6d0e2_4_k_cu_0c55a4af4cuda3std6ranges3__45__cpo8distanceE
	.align		8
        /*0128*/ 	.dword	_ZN34_INTERNAL_e9b6d0e2_4_k_cu_0c55a4af6thrust24THRUST_300001_SM_1000_NS6system6detail10sequential3seqE
	.align		8
        /*0130*/ 	.dword	_ZN34_INTERNAL_e9b6d0e2_4_k_cu_0c55a4af6thrust24THRUST_300001_SM_1000_NS12placeholders2_1E
	.align		8
        /*0138*/ 	.dword	_ZN34_INTERNAL_e9b6d0e2_4_k_cu_0c55a4af6thrust24THRUST_300001_SM_1000_NS12placeholders2_2E
	.align		8
        /*0140*/ 	.dword	_ZN34_INTERNAL_e9b6d0e2_4_k_cu_0c55a4af6thrust24THRUST_300001_SM_1000_NS12placeholders2_3E
	.align		8
        /*0148*/ 	.dword	_ZN34_INTERNAL_e9b6d0e2_4_k_cu_0c55a4af6thrust24THRUST_300001_SM_1000_NS12placeholders2_4E
	.align		8
        /*0150*/ 	.dword	_ZN34_INTERNAL_e9b6d0e2_4_k_cu_0c55a4af6thrust24THRUST_300001_SM_1000_NS12placeholders2_5E
	.align		8
        /*0158*/ 	.dword	_ZN34_INTERNAL_e9b6d0e2_4_k_cu_0c55a4af6thrust24THRUST_300001_SM_1000_NS12placeholders2_6E
	.align		8
        /*0160*/ 	.dword	_ZN34_INTERNAL_e9b6d0e2_4_k_cu_0c55a4af6thrust24THRUST_300001_SM_1000_NS12placeholders2_7E
	.align		8
        /*0168*/ 	.dword	_ZN34_INTERNAL_e9b6d0e2_4_k_cu_0c55a4af6thrust24THRUST_300001_SM_1000_NS12placeholders2_8E
	.align		8
        /*0170*/ 	.dword	_ZN34_INTERNAL_e9b6d0e2_4_k_cu_0c55a4af6thrust24THRUST_300001_SM_1000_NS12placeholders2_9E
	.align		8
        /*0178*/ 	.dword	_ZN34_INTERNAL_e9b6d0e2_4_k_cu_0c55a4af6thrust24THRUST_300001_SM_1000_NS12placeholders3_10E


//--------------------- .nv.constant3             --------------------------
	.section	.nv.constant3,"a",@progbits
	.align	8
.nv.constant3:
	.type		__cr_lgamma_table,@object
	.size		__cr_lgamma_table,(.L_8 - __cr_lgamma_table)
__cr_lgamma_table:
        /*0000*/ 	.byte	0x00, 0x00, 0x00, 0x00, 0x00, 0x00, 0x00, 0x00, 0x00, 0x00, 0x00, 0x00, 0x00, 0x00, 0x00, 0x00
        /*0010*/ 	.byte	0xef, 0x39, 0xfa, 0xfe, 0x42, 0x2e, 0xe6, 0x3f, 0x02, 0x20, 0x2a, 0xfa, 0x0b, 0xab, 0xfc, 0x3f
        /*0020*/ 	.byte	0xf9, 0x2c, 0x92, 0x7c, 0xa7, 0x6c, 0x09, 0x40, 0xc9, 0x79, 0x44, 0x3c, 0x64, 0x26, 0x13, 0x40
        /*0030*/ 	.byte	0xca, 0x01, 0xcf, 0x3a, 0x27, 0x51, 0x1a, 0x40, 0x30, 0xcc, 0x2d, 0xf3, 0xe1, 0x0c, 0x21, 0x40
        /*0040*/ 	.byte	0x0d, 0xb7, 0xfc, 0x82, 0x8e, 0x35, 0x25, 0x40
.L_8:


//--------------------- .text._ZN3cub18CUB_300001_SM_10006detail11EmptyKernelIvEEvv --------------------------
	.section	.text._ZN3cub18CUB_300001_SM_10006detail11EmptyKernelIvEEvv,"ax",@progbits
	.align	128
        .global         _ZN3cub18CUB_300001_SM_10006detail11EmptyKernelIvEEvv
        .type           _ZN3cub18CUB_300001_SM_10006detail11EmptyKernelIvEEvv,@function
        .size           _ZN3cub18CUB_300001_SM_10006detail11EmptyKernelIvEEvv,(.L_x_62 - _ZN3cub18CUB_300001_SM_10006detail11EmptyKernelIvEEvv)
        .other          _ZN3cub18CUB_300001_SM_10006detail11EmptyKernelIvEEvv,@"STO_CUDA_ENTRY STV_DEFAULT"
_ZN3cub18CUB_300001_SM_10006detail11EmptyKernelIvEEvv:
.text._ZN3cub18CUB_300001_SM_10006detail11EmptyKernelIvEEvv:
[----:B------:R-:W-:Y:S01]  /*0000*/  LDC R1, c[0x0][0x37c] ;  /* 0x0000df00ff017b82 */ /* 0x000fe20000000800 */
[----:B------:R-:W-:Y:S05]  /*0010*/  EXIT ;  /* 0x000000000000794d */ /* 0x000fea0003800000 */
.L_x_0:
[----:B------:R-:W-:-:S00]  /*0020*/  BRA `(.L_x_0) ;  /* 0xfffffffc00fc7947 */ /* 0x000fc0000383ffff */
[----:B------:R-:W-:-:S00]  /*0030*/  NOP ;  /* 0x0000000000007918 */ /* 0x000fc00000000000 */
        /* <DEDUP_REMOVED lines=12> */
.L_x_62:


//--------------------- .text._Z11exchange_tePfS_Piiiii --------------------------
	.section	.text._Z11exchange_tePfS_Piiiii,"ax",@progbits
	.align	128
        .global         _Z11exchange_tePfS_Piiiii
        .type           _Z11exchange_tePfS_Piiiii,@function
        .size           _Z11exchange_tePfS_Piiiii,(.L_x_63 - _Z11exchange_tePfS_Piiiii)
        .other          _Z11exchange_tePfS_Piiiii,@"STO_CUDA_ENTRY STV_DEFAULT"
_Z11exchange_tePfS_Piiiii:
.text._Z11exchange_tePfS_Piiiii:
[----:B------:R-:W-:Y:S01]  /*0000*/  LDC R1, c[0x0][0x37c] ;  /* 0x0000df00ff017b82 */ /* 0x000fe20000000800 */
[----:B------:R-:W0:Y:S02]  /*0010*/  LDCU UR4, c[0x0][0x398] ;  /* 0x00007300ff0477ac */ /* 0x000e240008000800 */
[----:B0-----:R-:W-:-:S13]  /*0020*/  ISETP.NE.AND P0, PT, RZ, UR4, PT ;  /* 0x00000004ff007c0c */ /* 0x001fda000bf05270 */
[----:B------:R-:W-:Y:S05]  /*0030*/  @!P0 EXIT ;  /* 0x000000000000894d */ /* 0x000fea0003800000 */
[----:B------:R-:W0:Y:S01]  /*0040*/  LDC R6, c[0x0][0x3a0] ;  /* 0x0000e800ff067b82 */ /* 0x000e220000000800 */
[----:B------:R-:W1:Y:S01]  /*0050*/  LDCU UR4, c[0x0][0x39c] ;  /* 0x00007380ff0477ac */ /* 0x000e620008000800 */
[----:B------:R-:W2:Y:S06]  /*0060*/  LDCU.64 UR8, c[0x0][0x358] ;  /* 0x00006b00ff0877ac */ /* 0x000eac0008000a00 */
[----:B------:R-:W3:Y:S01]  /*0070*/  S2UR UR6, SR_CTAID.X ;  /* 0x00000000000679c3 */ /* 0x000ee20000002500 */
[----:B-1----:R-:W-:Y:S01]  /*0080*/  UIADD3 UR4, UPT, UPT, UR4, -0x1, URZ ;  /* 0xffffffff04047890 */ /* 0x002fe2000fffe0ff */
[----:B0-----:R-:W-:-:S05]  /*0090*/  ISETP.GE.AND P0, PT, R6, 0x1, PT ;  /* 0x000000010600780c */ /* 0x001fca0003f06270 */
[----:B------:R-:W-:-:S08]  /*00a0*/  IMAD.U32 R0, RZ, RZ, UR4 ;  /* 0x00000004ff007e24 */ /* 0x000fd0000f8e00ff */
[----:B--23--:R-:W-:Y:S05]  /*00b0*/  @!P0 BRA `(.L_x_1) ;  /* 0x0000000800a08947 */ /* 0x00cfea0003800000 */
[C---:B------:R-:W-:Y:S01]  /*00c0*/  LOP3.LUT R15, R6.reuse, 0xf, RZ, 0xc0, !PT ;  /* 0x0000000f060f7812 */ /* 0x040fe200078ec0ff */
[----:B------:R-:W-:Y:S01]  /*00d0*/  IMAD.MOV.U32 R7, RZ, RZ, RZ ;  /* 0x000000ffff077224 */ /* 0x000fe200078e00ff */
[C---:B------:R-:W-:Y:S02]  /*00e0*/  LOP3.LUT R16, R6.reuse, 0x7, RZ, 0xc0, !PT ;  /* 0x0000000706107812 */ /* 0x040fe400078ec0ff */
[----:B------:R-:W-:-:S07]  /*00f0*/  LOP3.LUT R6, R6, 0x3, RZ, 0xc0, !PT ;  /* 0x0000000306067812 */ /* 0x000fce00078ec0ff */
.L_x_9:
[----:B0-----:R-:W0:Y:S02]  /*0100*/  LDC R2, c[0x0][0x3a4] ;  /* 0x0000e900ff027b82 */ /* 0x001e240000000800 */
[----:B0-----:R-:W-:-:S04]  /*0110*/  ISETP.NE.AND P0, PT, R2, RZ, PT ;  /* 0x000000ff0200720c */ /* 0x001fc80003f05270 */
[----:B------:R-:W-:-:S13]  /*0120*/  ISETP.NE.AND P0, PT, R7, UR6, P0 ;  /* 0x0000000607007c0c */ /* 0x000fda0008705270 */
[----:B-1----:R-:W-:Y:S05]  /*0130*/  @!P0 BRA `(.L_x_2) ;  /* 0x00000008006c8947 */ /* 0x002fea0003800000 */
[----:B------:R-:W-:-:S07]  /*0140*/  IMAD.MOV.U32 R8, RZ, RZ, RZ ;  /* 0x000000ffff087224 */ /* 0x000fce00078e00ff */
.L_x_8:
[----:B0-----:R-:W0:Y:S01]  /*0150*/  LDC R13, c[0x0][0x39c] ;  /* 0x0000e700ff0d7b82 */ /* 0x001e220000000800 */
[----:B-1----:R-:W1:Y:S07]  /*0160*/  LDCU UR5, c[0x0][0x3a0] ;  /* 0x00007400ff0577ac */ /* 0x002e6e0008000800 */
[----:B------:R-:W2:Y:S01]  /*0170*/  LDC.64 R4, c[0x0][0x390] ;  /* 0x0000e400ff047b82 */ /* 0x000ea20000000a00 */
[----:B0-----:R-:W-:Y:S02]  /*0180*/  IMAD R9, R13, UR6, R0 ;  /* 0x000000060d097c24 */ /* 0x001fe4000f8e0200 */
[----:B------:R-:W-:-:S02]  /*0190*/  IMAD R10, R7, R13, R8 ;  /* 0x0000000d070a7224 */ /* 0x000fc400078e0208 */
[----:B--2---:R-:W-:-:S04]  /*01a0*/  IMAD.WIDE R2, R9, 0x4, R4 ;  /* 0x0000000409027825 */ /* 0x004fc800078e0204 */
[----:B------:R-:W-:Y:S02]  /*01b0*/  IMAD.WIDE R4, R10, 0x4, R4 ;  /* 0x000000040a047825 */ /* 0x000fe400078e0204 */
[----:B------:R-:W2:Y:S04]  /*01c0*/  LDG.E R2, desc[UR8][R2.64] ;  /* 0x0000000802027981 */ /* 0x000ea8000c1e1900 */
[----:B------:R-:W3:Y:S01]  /*01d0*/  LDG.E R4, desc[UR8][R4.64] ;  /* 0x0000000804047981 */ /* 0x000ee2000c1e1900 */
[----:B-1----:R-:W-:Y:S01]  /*01e0*/  UISETP.GE.U32.AND UP0, UPT, UR5, 0x10, UPT ;  /* 0x000000100500788c */ /* 0x002fe2000bf06070 */
[----:B------:R-:W-:Y:S01]  /*01f0*/  UMOV UR4, URZ ;  /* 0x000000ff00047c82 */ /* 0x000fe20008000000 */
[----:B--2---:R-:W-:Y:S02]  /*0200*/  IMAD R11, R13, UR6, R2 ;  /* 0x000000060d0b7c24 */ /* 0x004fe4000f8e0202 */
[----:B---3--:R-:W-:-:S02]  /*0210*/  IMAD R12, R7, R13, R4 ;  /* 0x0000000d070c7224 */ /* 0x008fc400078e0204 */
[----:B------:R-:W-:Y:S02]  /*0220*/  IMAD R11, R11, UR5, RZ ;  /* 0x000000050b0b7c24 */ /* 0x000fe4000f8e02ff */
[----:B------:R-:W-:-:S03]  /*0230*/  IMAD R12, R12, UR5, RZ ;  /* 0x000000050c0c7c24 */ /* 0x000fc6000f8e02ff */
[----:B------:R-:W-:Y:S02]  /*0240*/  SHF.R.S32.HI R14, RZ, 0x1f, R11 ;  /* 0x0000001fff0e7819 */ /* 0x000fe4000001140b */
[----:B------:R-:W-:Y:S01]  /*0250*/  SHF.R.S32.HI R13, RZ, 0x1f, R12 ;  /* 0x0000001fff0d7819 */ /* 0x000fe2000001140c */
[----:B------:R-:W-:Y:S06]  /*0260*/  BRA.U !UP0, `(.L_x_3) ;  /* 0x0000000108d07547 */ /* 0x000fec000b800000 */
[----:B------:R-:W0:Y:S01]  /*0270*/  LDC.64 R18, c[0x0][0x380] ;  /* 0x0000e000ff127b82 */ /* 0x000e220000000a00 */
[----:B------:R-:W-:-:S04]  /*0280*/  ULOP3.LUT UR4, UR5, 0x7ffffff0, URZ, 0xc0, !UPT ;  /* 0x7ffffff005047892 */ /* 0x000fc8000f8ec0ff */
[----:B------:R-:W-:Y:S01]  /*0290*/  UIADD3 UR5, UPT, UPT, -UR4, URZ, URZ ;  /* 0x000000ff04057290 */ /* 0x000fe2000fffe1ff */
[----:B0-----:R-:W-:-:S05]  /*02a0*/  IADD3 R18, P0, PT, R18, 0x20, RZ ;  /* 0x0000002012127810 */ /* 0x001fca0007f1e0ff */
[----:B------:R-:W-:Y:S01]  /*02b0*/  IMAD.X R25, RZ, RZ, R19, P0 ;  /* 0x000000ffff197224 */ /* 0x000fe200000e0613 */
[CC--:B------:R-:W-:Y:S02]  /*02c0*/  LEA R20, P0, R12.reuse, R18.reuse, 0x2 ;  /* 0x000000120c147211 */ /* 0x0c0fe400078010ff */
[C---:B------:R-:W-:Y:S02]  /*02d0*/  LEA R18, P1, R11.reuse, R18, 0x2 ;  /* 0x000000120b127211 */ /* 0x040fe400078210ff */
[-C--:B------:R-:W-:Y:S02]  /*02e0*/  LEA.HI.X R17, R12, R25.reuse, R13, 0x2, P0 ;  /* 0x000000190c117211 */ /* 0x080fe400000f140d */
[----:B------:R-:W-:-:S09]  /*02f0*/  LEA.HI.X R25, R11, R25, R14, 0x2, P1 ;  /* 0x000000190b197211 */ /* 0x000fd200008f140e */
.L_x_4:
[----:B------:R-:W-:Y:S02]  /*0300*/  IMAD.MOV.U32 R2, RZ, RZ, R20 ;  /* 0x000000ffff027224 */ /* 0x000fe400078e0014 */
[----:B------:R-:W-:-:S05]  /*0310*/  IMAD.MOV.U32 R3, RZ, RZ, R17 ;  /* 0x000000ffff037224 */ /* 0x000fca00078e0011 */
[----:B------:R-:W2:Y:S01]  /*0320*/  LDG.E R17, desc[UR8][R2.64+-0x20] ;  /* 0xffffe00802117981 */ /* 0x000ea2000c1e1900 */
[----:B-1----:R-:W-:Y:S02]  /*0330*/  IMAD.MOV.U32 R4, RZ, RZ, R18 ;  /* 0x000000ffff047224 */ /* 0x002fe400078e0012 */
[----:B------:R-:W-:-:S05]  /*0340*/  IMAD.MOV.U32 R5, RZ, RZ, R25 ;  /* 0x000000ffff057224 */ /* 0x000fca00078e0019 */
[----:B--2---:R0:W-:Y:S04]  /*0350*/  STG.E desc[UR8][R4.64+-0x20], R17 ;  /* 0xffffe01104007986 */ /* 0x0041e8000c101908 */
[----:B------:R-:W2:Y:S04]  /*0360*/  LDG.E R19, desc[UR8][R2.64+-0x1c] ;  /* 0xffffe40802137981 */ /* 0x000ea8000c1e1900 */
[----:B--2---:R1:W-:Y:S04]  /*0370*/  STG.E desc[UR8][R4.64+-0x1c], R19 ;  /* 0xffffe41304007986 */ /* 0x0043e8000c101908 */
[----:B------:R-:W2:Y:S04]  /*0380*/  LDG.E R21, desc[UR8][R2.64+-0x18] ;  /* 0xffffe80802157981 */ /* 0x000ea8000c1e1900 */
[----:B--2---:R2:W-:Y:S04]  /*0390*/  STG.E desc[UR8][R4.64+-0x18], R21 ;  /* 0xffffe81504007986 */ /* 0x0045e8000c101908 */
[----:B------:R-:W3:Y:S04]  /*03a0*/  LDG.E R23, desc[UR8][R2.64+-0x14] ;  /* 0xffffec0802177981 */ /* 0x000ee8000c1e1900 */
[----:B---3--:R3:W-:Y:S04]  /*03b0*/  STG.E desc[UR8][R4.64+-0x14], R23 ;  /* 0xffffec1704007986 */ /* 0x0087e8000c101908 */
[----:B------:R-:W4:Y:S04]  /*03c0*/  LDG.E R25, desc[UR8][R2.64+-0x10] ;  /* 0xfffff00802197981 */ /* 0x000f28000c1e1900 */
[----:B----4-:R4:W-:Y:S04]  /*03d0*/  STG.E desc[UR8][R4.64+-0x10], R25 ;  /* 0xfffff01904007986 */ /* 0x0109e8000c101908 */
[----:B------:R-:W5:Y:S04]  /*03e0*/  LDG.E R27, desc[UR8][R2.64+-0xc] ;  /* 0xfffff408021b7981 */ /* 0x000f68000c1e1900 */
[----:B-----5:R5:W-:Y:S04]  /*03f0*/  STG.E desc[UR8][R4.64+-0xc], R27 ;  /* 0xfffff41b04007986 */ /* 0x020be8000c101908 */
[----:B0-----:R-:W2:Y:S04]  /*0400*/  LDG.E R17, desc[UR8][R2.64+-0x8] ;  /* 0xfffff80802117981 */ /* 0x001ea8000c1e1900 */
[----:B--2---:R0:W-:Y:S04]  /*0410*/  STG.E desc[UR8][R4.64+-0x8], R17 ;  /* 0xfffff81104007986 */ /* 0x0041e8000c101908 */
[----:B-1----:R-:W2:Y:S04]  /*0420*/  LDG.E R19, desc[UR8][R2.64+-0x4] ;  /* 0xfffffc0802137981 */ /* 0x002ea8000c1e1900 */
[----:B--2---:R1:W-:Y:S04]  /*0430*/  STG.E desc[UR8][R4.64+-0x4], R19 ;  /* 0xfffffc1304007986 */ /* 0x0043e8000c101908 */
[----:B------:R-:W2:Y:S04]  /*0440*/  LDG.E R21, desc[UR8][R2.64] ;  /* 0x0000000802157981 */ /* 0x000ea8000c1e1900 */
[----:B--2---:R2:W-:Y:S04]  /*0450*/  STG.E desc[UR8][R4.64], R21 ;  /* 0x0000001504007986 */ /* 0x0045e8000c101908 */
[----:B---3--:R-:W3:Y:S04]  /*0460*/  LDG.E R23, desc[UR8][R2.64+0x4] ;  /* 0x0000040802177981 */ /* 0x008ee8000c1e1900 */
[----:B---3--:R3:W-:Y:S04]  /*0470*/  STG.E desc[UR8][R4.64+0x4], R23 ;  /* 0x0000041704007986 */ /* 0x0087e8000c101908 */
[----:B----4-:R-:W4:Y:S04]  /*0480*/  LDG.E R25, desc[UR8][R2.64+0x8] ;  /* 0x0000080802197981 */ /* 0x010f28000c1e1900 */
[----:B----4-:R4:W-:Y:S04]  /*0490*/  STG.E desc[UR8][R4.64+0x8], R25 ;  /* 0x0000081904007986 */ /* 0x0109e8000c101908 */
[----:B-----5:R-:W5:Y:S04]  /*04a0*/  LDG.E R27, desc[UR8][R2.64+0xc] ;  /* 0x00000c08021b7981 */ /* 0x020f68000c1e1900 */
[----:B-----5:R-:W-:Y:S04]  /*04b0*/  STG.E desc[UR8][R4.64+0xc], R27 ;  /* 0x00000c1b04007986 */ /* 0x020fe8000c101908 */
[----:B0-----:R-:W5:Y:S04]  /*04c0*/  LDG.E R17, desc[UR8][R2.64+0x10] ;  /* 0x0000100802117981 */ /* 0x001f68000c1e1900 */
[----:B-----5:R0:W-:Y:S04]  /*04d0*/  STG.E desc[UR8][R4.64+0x10], R17 ;  /* 0x0000101104007986 */ /* 0x0201e8000c101908 */
[----:B-1----:R-:W5:Y:S04]  /*04e0*/  LDG.E R19, desc[UR8][R2.64+0x14] ;  /* 0x0000140802137981 */ /* 0x002f68000c1e1900 */
[----:B-----5:R1:W-:Y:S04]  /*04f0*/  STG.E desc[UR8][R4.64+0x14], R19 ;  /* 0x0000141304007986 */ /* 0x0203e8000c101908 */
[----:B--2---:R-:W2:Y:S04]  /*0500*/  LDG.E R21, desc[UR8][R2.64+0x18] ;  /* 0x0000180802157981 */ /* 0x004ea8000c1e1900 */
[----:B--2---:R1:W-:Y:S04]  /*0510*/  STG.E desc[UR8][R4.64+0x18], R21 ;  /* 0x0000181504007986 */ /* 0x0043e8000c101908 */
[----:B---3--:R-:W2:Y:S01]  /*0520*/  LDG.E R23, desc[UR8][R2.64+0x1c] ;  /* 0x00001c0802177981 */ /* 0x008ea2000c1e1900 */
[----:B------:R-:W-:Y:S01]  /*0530*/  UIADD3 UR5, UPT, UPT, UR5, 0x10, URZ ;  /* 0x0000001005057890 */ /* 0x000fe2000fffe0ff */
[----:B------:R-:W-:-:S02]  /*0540*/  IADD3 R18, P1, PT, R4, 0x40, RZ ;  /* 0x0000004004127810 */ /* 0x000fc40007f3e0ff */
[----:B------:R-:W-:Y:S01]  /*0550*/  IADD3 R20, P0, PT, R2, 0x40, RZ ;  /* 0x0000004002147810 */ /* 0x000fe20007f1e0ff */
[----:B------:R-:W-:Y:S02]  /*0560*/  UISETP.NE.AND UP0, UPT, UR5, URZ, UPT ;  /* 0x000000ff0500728c */ /* 0x000fe4000bf05270 */
[----:B----4-:R-:W-:Y:S01]  /*0570*/  IMAD.X R25, RZ, RZ, R5, P1 ;  /* 0x000000ffff197224 */ /* 0x010fe200008e0605 */
[----:B0-----:R-:W-:Y:S01]  /*0580*/  IADD3.X R17, PT, PT, RZ, R3, RZ, P0, !PT ;  /* 0x00000003ff117210 */ /* 0x001fe200007fe4ff */
[----:B--2---:R1:W-:Y:S05]  /*0590*/  STG.E desc[UR8][R4.64+0x1c], R23 ;  /* 0x00001c1704007986 */ /* 0x0043ea000c101908 */
[----:B------:R-:W-:Y:S05]  /*05a0*/  BRA.U UP0, `(.L_x_4) ;  /* 0xfffffffd00547547 */ /* 0x000fea000b83ffff */
.L_x_3:
[----:B------:R-:W-:-:S13]  /*05b0*/  ISETP.NE.AND P0, PT, R15, RZ, PT ;  /* 0x000000ff0f00720c */ /* 0x000fda0003f05270 */
[----:B------:R-:W-:Y:S05]  /*05c0*/  @!P0 BRA `(.L_x_5) ;  /* 0x0000000400208947 */ /* 0x000fea0003800000 */
[----:B------:R-:W-:Y:S01]  /*05d0*/  VIADD R2, R15, 0xffffffff ;  /* 0xffffffff0f027836 */ /* 0x000fe20000000000 */
[----:B------:R-:W-:-:S04]  /*05e0*/  ISETP.NE.AND P0, PT, R16, RZ, PT ;  /* 0x000000ff1000720c */ /* 0x000fc80003f05270 */
[----:B------:R-:W-:-:S13]  /*05f0*/  ISETP.GE.U32.AND P1, PT, R2, 0x7, PT ;  /* 0x000000070200780c */ /* 0x000fda0003f26070 */
[----:B------:R-:W-:Y:S05]  /*0600*/  @!P1 BRA `(.L_x_6) ;  /* 0x0000000000689947 */ /* 0x000fea0003800000 */
[----:B------:R-:W0:Y:S01]  /*0610*/  LDC.64 R2, c[0x0][0x380] ;  /* 0x0000e000ff027b82 */ /* 0x000e220000000a00 */
[----:B-1----:R-:W-:-:S05]  /*0620*/  IADD3 R5, P1, PT, R12, UR4, RZ ;  /* 0x000000040c057c10 */ /* 0x002fca000ff3e0ff */
[----:B------:R-:W-:Y:S01]  /*0630*/  IMAD.X R18, RZ, RZ, R13, P1 ;  /* 0x000000ffff127224 */ /* 0x000fe200008e060d */
[----:B0-----:R-:W-:-:S04]  /*0640*/  LEA R4, P1, R5, R2, 0x2 ;  /* 0x0000000205047211 */ /* 0x001fc800078210ff */
[----:B------:R-:W-:-:S05]  /*0650*/  LEA.HI.X R5, R5, R3, R18, 0x2, P1 ;  /* 0x0000000305057211 */ /* 0x000fca00008f1412 */
[----:B------:R-:W2:Y:S01]  /*0660*/  LDG.E R17, desc[UR8][R4.64] ;  /* 0x0000000804117981 */ /* 0x000ea2000c1e1900 */
[----:B------:R-:W-:-:S05]  /*0670*/  IADD3 R18, P1, PT, R11, UR4, RZ ;  /* 0x000000040b127c10 */ /* 0x000fca000ff3e0ff */
[----:B------:R-:W-:Y:S01]  /*0680*/  IMAD.X R19, RZ, RZ, R14, P1 ;  /* 0x000000ffff137224 */ /* 0x000fe200008e060e */
[----:B------:R-:W-:-:S04]  /*0690*/  LEA R2, P1, R18, R2, 0x2 ;  /* 0x0000000212027211 */ /* 0x000fc800078210ff */
[----:B------:R-:W-:-:S05]  /*06a0*/  LEA.HI.X R3, R18, R3, R19, 0x2, P1 ;  /* 0x0000000312037211 */ /* 0x000fca00008f1413 */
[----:B--2---:R0:W-:Y:S04]  /*06b0*/  STG.E desc[UR8][R2.64], R17 ;  /* 0x0000001102007986 */ /* 0x0041e8000c101908 */
[----:B------:R-:W2:Y:S04]  /*06c0*/  LDG.E R19, desc[UR8][R4.64+0x4] ;  /* 0x0000040804137981 */ /* 0x000ea8000c1e1900 */
[----:B--2---:R1:W-:Y:S04]  /*06d0*/  STG.E desc[UR8][R2.64+0x4], R19 ;  /* 0x0000041302007986 */ /* 0x0043e8000c101908 */
[----:B------:R-:W2:Y:S04]  /*06e0*/  LDG.E R21, desc[UR8][R4.64+0x8] ;  /* 0x0000080804157981 */ /* 0x000ea8000c1e1900 */
[----:B--2---:R2:W-:Y:S04]  /*06f0*/  STG.E desc[UR8][R2.64+0x8], R21 ;  /* 0x0000081502007986 */ /* 0x0045e8000c101908 */
[----:B------:R-:W3:Y:S04]  /*0700*/  LDG.E R23, desc[UR8][R4.64+0xc] ;  /* 0x00000c0804177981 */ /* 0x000ee8000c1e1900 */
[----:B---3--:R2:W-:Y:S04]  /*0710*/  STG.E desc[UR8][R2.64+0xc], R23 ;  /* 0x00000c1702007986 */ /* 0x0085e8000c101908 */
[----:B------:R-:W3:Y:S04]  /*0720*/  LDG.E R25, desc[UR8][R4.64+0x10] ;  /* 0x0000100804197981 */ /* 0x000ee8000c1e1900 */
[----:B---3--:R2:W-:Y:S04]  /*0730*/  STG.E desc[UR8][R2.64+0x10], R25 ;  /* 0x0000101902007986 */ /* 0x0085e8000c101908 */
[----:B------:R-:W3:Y:S04]  /*0740*/  LDG.E R27, desc[UR8][R4.64+0x14] ;  /* 0x00001408041b7981 */ /* 0x000ee8000c1e1900 */
[----:B---3--:R2:W-:Y:S04]  /*0750*/  STG.E desc[UR8][R2.64+0x14], R27 ;  /* 0x0000141b02007986 */ /* 0x0085e8000c101908 */
[----:B0-----:R-:W3:Y:S04]  /*0760*/  LDG.E R17, desc[UR8][R4.64+0x18] ;  /* 0x0000180804117981 */ /* 0x001ee8000c1e1900 */
[----:B---3--:R2:W-:Y:S04]  /*0770*/  STG.E desc[UR8][R2.64+0x18], R17 ;  /* 0x0000181102007986 */ /* 0x0085e8000c101908 */
[----:B-1----:R-:W3:Y:S01]  /*0780*/  LDG.E R19, desc[UR8][R4.64+0x1c] ;  /* 0x00001c0804137981 */ /* 0x002ee2000c1e1900 */
[----:B------:R-:W-:-:S03]  /*0790*/  UIADD3 UR4, UPT, UPT, UR4, 0x8, URZ ;  /* 0x0000000804047890 */ /* 0x000fc6000fffe0ff */
[----:B---3--:R2:W-:Y:S09]  /*07a0*/  STG.E desc[UR8][R2.64+0x1c], R19 ;  /* 0x00001c1302007986 */ /* 0x0085f2000c101908 */
.L_x_6:
[----:B------:R-:W-:Y:S05]  /*07b0*/  @!P0 BRA `(.L_x_5) ;  /* 0x0000000000a48947 */ /* 0x000fea0003800000 */
[----:B--2---:R-:W-:Y:S01]  /*07c0*/  VIADD R2, R16, 0xffffffff ;  /* 0xffffffff10027836 */ /* 0x004fe20000000000 */
        /* <DEDUP_REMOVED lines=9> */
[----:B------:R-:W-:-:S04]  /*0860*/  IADD3 R18, P1, PT, R11, UR4, RZ ;  /* 0x000000040b127c10 */ /* 0x000fc8000ff3e0ff */
[----:B------:R-:W-:Y:S02]  /*0870*/  IADD3.X R19, PT, PT, RZ, R14, RZ, P1, !PT ;  /* 0x0000000eff137210 */ /* 0x000fe40000ffe4ff */
[----:B------:R-:W-:-:S04]  /*0880*/  LEA R2, P1, R18, R2, 0x2 ;  /* 0x0000000212027211 */ /* 0x000fc800078210ff */
[----:B------:R-:W-:-:S05]  /*0890*/  LEA.HI.X R3, R18, R3, R19, 0x2, P1 ;  /* 0x0000000312037211 */ /* 0x000fca00008f1413 */
[----:B--2---:R0:W-:Y:S04]  /*08a0*/  STG.E desc[UR8][R2.64], R17 ;  /* 0x0000001102007986 */ /* 0x0041e8000c101908 */
[----:B------:R-:W2:Y:S04]  /*08b0*/  LDG.E R19, desc[UR8][R4.64+0x4] ;  /* 0x0000040804137981 */ /* 0x000ea8000c1e1900 */
[----:B--2---:R0:W-:Y:S04]  /*08c0*/  STG.E desc[UR8][R2.64+0x4], R19 ;  /* 0x0000041302007986 */ /* 0x0041e8000c101908 */
[----:B------:R-:W2:Y:S04]  /*08d0*/  LDG.E R21, desc[UR8][R4.64+0x8] ;  /* 0x0000080804157981 */ /* 0x000ea8000c1e1900 */
[----:B--2---:R0:W-:Y:S04]  /*08e0*/  STG.E desc[UR8][R2.64+0x8], R21 ;  /* 0x0000081502007986 */ /* 0x0041e8000c101908 */
[----:B------:R-:W2:Y:S01]  /*08f0*/  LDG.E R23, desc[UR8][R4.64+0xc] ;  /* 0x00000c0804177981 */ /* 0x000ea2000c1e1900 */
[----:B------:R-:W-:-:S03]  /*0900*/  UIADD3 UR4, UPT, UPT, UR4, 0x4, URZ ;  /* 0x0000000404047890 */ /* 0x000fc6000fffe0ff */
[----:B--2---:R0:W-:Y:S09]  /*0910*/  STG.E desc[UR8][R2.64+0xc], R23 ;  /* 0x00000c1702007986 */ /* 0x0041f2000c101908 */
.L_x_7:
[----:B------:R-:W-:Y:S05]  /*0920*/  @!P0 BRA `(.L_x_5) ;  /* 0x0000000000488947 */ /* 0x000fea0003800000 */
[----:B0-----:R-:W1:Y:S01]  /*0930*/  LDC.64 R2, c[0x0][0x380] ;  /* 0x0000e000ff027b82 */ /* 0x001e620000000a00 */
[----:B------:R-:W-:-:S05]  /*0940*/  IADD3 R12, P0, PT, R12, UR4, RZ ;  /* 0x000000040c0c7c10 */ /* 0x000fca000ff1e0ff */
[----:B------:R-:W-:Y:S01]  /*0950*/  IMAD.X R13, RZ, RZ, R13, P0 ;  /* 0x000000ffff0d7224 */ /* 0x000fe200000e060d */
[----:B-1----:R-:W-:-:S04]  /*0960*/  LEA R4, P0, R12, R2, 0x2 ;  /* 0x000000020c047211 */ /* 0x002fc800078010ff */
[----:B------:R-:W-:-:S05]  /*0970*/  LEA.HI.X R5, R12, R3, R13, 0x2, P0 ;  /* 0x000000030c057211 */ /* 0x000fca00000f140d */
[----:B------:R-:W2:Y:S01]  /*0980*/  LDG.E R13, desc[UR8][R4.64] ;  /* 0x00000008040d7981 */ /* 0x000ea2000c1e1900 */
[----:B------:R-:W-:-:S05]  /*0990*/  IADD3 R11, P0, PT, R11, UR4, RZ ;  /* 0x000000040b0b7c10 */ /* 0x000fca000ff1e0ff */
[----:B------:R-:W-:Y:S01]  /*09a0*/  IMAD.X R14, RZ, RZ, R14, P0 ;  /* 0x000000ffff0e7224 */ /* 0x000fe200000e060e */
[----:B------:R-:W-:-:S04]  /*09b0*/  LEA R2, P0, R11, R2, 0x2 ;  /* 0x000000020b027211 */ /* 0x000fc800078010ff */
[----:B------:R-:W-:Y:S02]  /*09c0*/  LEA.HI.X R3, R11, R3, R14, 0x2, P0 ;  /* 0x000000030b037211 */ /* 0x000fe400000f140e */
[----:B------:R-:W-:-:S03]  /*09d0*/  ISETP.NE.AND P0, PT, R6, 0x1, PT ;  /* 0x000000010600780c */ /* 0x000fc60003f05270 */
[----:B--2---:R3:W-:Y:S10]  /*09e0*/  STG.E desc[UR8][R2.64], R13 ;  /* 0x0000000d02007986 */ /* 0x0047f4000c101908 */
[----:B------:R-:W-:Y:S05]  /*09f0*/  @!P0 BRA `(.L_x_5) ;  /* 0x0000000000148947 */ /* 0x000fea0003800000 */
[----:B------:R-:W2:Y:S01]  /*0a00*/  LDG.E R11, desc[UR8][R4.64+0x4] ;  /* 0x00000408040b7981 */ /* 0x000ea2000c1e1900 */
[----:B------:R-:W-:-:S03]  /*0a10*/  ISETP.NE.AND P0, PT, R6, 0x2, PT ;  /* 0x000000020600780c */ /* 0x000fc60003f05270 */
[----:B--2---:R4:W-:Y:S10]  /*0a20*/  STG.E desc[UR8][R2.64+0x4], R11 ;  /* 0x0000040b02007986 */ /* 0x0049f4000c101908 */
[----:B---3--:R-:W2:Y:S04]  /*0a30*/  @P0 LDG.E R13, desc[UR8][R4.64+0x8] ;  /* 0x00000808040d0981 */ /* 0x008ea8000c1e1900 */
[----:B--2---:R4:W-:Y:S02]  /*0a40*/  @P0 STG.E desc[UR8][R2.64+0x8], R13 ;  /* 0x0000080d02000986 */ /* 0x0049e4000c101908 */
.L_x_5:
[----:B0-234-:R-:W0:Y:S01]  /*0a50*/  LDC.64 R2, c[0x0][0x388] ;  /* 0x0000e200ff027b82 */ /* 0x01de220000000a00 */
[----:B------:R-:W2:Y:S01]  /*0a60*/  LDCU UR4, c[0x0][0x3a4] ;  /* 0x00007480ff0477ac */ /* 0x000ea20008000800 */
[----:B0-----:R-:W-:-:S06]  /*0a70*/  IMAD.WIDE R10, R10, 0x4, R2 ;  /* 0x000000040a0a7825 */ /* 0x001fcc00078e0202 */
[----:B------:R-:W3:Y:S01]  /*0a80*/  LDG.E R11, desc[UR8][R10.64] ;  /* 0x000000080a0b7981 */ /* 0x000ee2000c1e1900 */
[----:B------:R-:W-:Y:S02]  /*0a90*/  VIADD R8, R8, 0x1 ;  /* 0x0000000108087836 */ /* 0x000fe40000000000 */
[----:B------:R-:W-:-:S03]  /*0aa0*/  IMAD.WIDE R2, R9, 0x4, R2 ;  /* 0x0000000409027825 */ /* 0x000fc600078e0202 */
[----:B--2---:R-:W-:Y:S01]  /*0ab0*/  ISETP.NE.AND P0, PT, R8, UR4, PT ;  /* 0x0000000408007c0c */ /* 0x004fe2000bf05270 */
[----:B------:R-:W-:Y:S01]  /*0ac0*/  VIADD R0, R0, 0xffffffff ;  /* 0xffffffff00007836 */ /* 0x000fe20000000000 */
[----:B---3--:R0:W-:Y:S11]  /*0ad0*/  STG.E desc[UR8][R2.64], R11 ;  /* 0x0000000b02007986 */ /* 0x0081f6000c101908 */
[----:B------:R-:W-:Y:S05]  /*0ae0*/  @P0 BRA `(.L_x_8) ;  /* 0xfffffff400980947 */ /* 0x000fea000383ffff */
.L_x_2:
[----:B------:R-:W2:Y:S01]  /*0af0*/  LDCU UR4, c[0x0][0x398] ;  /* 0x00007300ff0477ac */ /* 0x000ea20008000800 */
[----:B------:R-:W-:-:S05]  /*0b00*/  VIADD R7, R7, 0x1 ;  /* 0x0000000107077836 */ /* 0x000fca0000000000 */
[----:B--2---:R-:W-:-:S13]  /*0b10*/  ISETP.NE.AND P0, PT, R7, UR4, PT ;  /* 0x0000000407007c0c */ /* 0x004fda000bf05270 */
[----:B------:R-:W-:Y:S05]  /*0b20*/  @!P0 EXIT ;  /* 0x000000000000894d */ /* 0x000fea0003800000 */
[----:B------:R-:W-:Y:S05]  /*0b30*/  BRA `(.L_x_9) ;  /* 0xfffffff400707947 */ /* 0x000fea000383ffff */
.L_x_1:
[----:B------:R-:W0:Y:S02]  /*0b40*/  LDC R4, c[0x0][0x3a4] ;  /* 0x0000e900ff047b82 */ /* 0x000e240000000800 */
[C---:B0-----:R-:W-:Y:S01]  /*0b50*/  LOP3.LUT R10, R4.reuse, 0xf, RZ, 0xc0, !PT ;  /* 0x0000000f040a7812 */ /* 0x041fe200078ec0ff */
[C---:B------:R-:W-:Y:S01]  /*0b60*/  VIADD R2, R4.reuse, 0xffffffff ;  /* 0xffffffff04027836 */ /* 0x040fe20000000000 */
[----:B------:R-:W-:Y:S02]  /*0b70*/  LOP3.LUT R11, R4, 0x7, RZ, 0xc0, !PT ;  /* 0x00000007040b7812 */ /* 0x000fe400078ec0ff */
[----:B------:R-:W-:Y:S02]  /*0b80*/  IADD3 R3, PT, PT, R10, -0x1, RZ ;  /* 0xffffffff0a037810 */ /* 0x000fe40007ffe0ff */
[----:B------:R-:W-:Y:S01]  /*0b90*/  ISETP.GE.U32.AND P1, PT, R2, 0xf, PT ;  /* 0x0000000f0200780c */ /* 0x000fe20003f26070 */
[----:B------:R-:W-:Y:S01]  /*0ba0*/  VIADD R5, R11, 0xffffffff ;  /* 0xffffffff0b057836 */ /* 0x000fe20000000000 */
[----:B------:R-:W-:Y:S01]  /*0bb0*/  ISETP.GE.U32.AND P2, PT, R3, 0x7, PT ;  /* 0x000000070300780c */ /* 0x000fe20003f46070 */
[----:B------:R-:W-:Y:S01]  /*0bc0*/  IMAD.MOV.U32 R2, RZ, RZ, RZ ;  /* 0x000000ffff027224 */ /* 0x000fe200078e00ff */
[----:B------:R-:W-:-:S02]  /*0bd0*/  LOP3.LUT R3, R4, 0xfffffff0, RZ, 0xc0, !PT ;  /* 0xfffffff004037812 */ /* 0x000fc400078ec0ff */
[----:B------:R-:W-:Y:S02]  /*0be0*/  ISETP.GE.U32.AND P3, PT, R5, 0x3, PT ;  /* 0x000000030500780c */ /* 0x000fe40003f66070 */
[----:B------:R-:W-:-:S11]  /*0bf0*/  LOP3.LUT R4, R4, 0x3, RZ, 0xc0, !PT ;  /* 0x0000000304047812 */ /* 0x000fd600078ec0ff */
.L_x_14:
[----:B0--3--:R-:W0:Y:S02]  /*0c00*/  LDC R5, c[0x0][0x3a4] ;  /* 0x0000e900ff057b82 */ /* 0x009e240000000800 */
[----:B0-----:R-:W-:-:S04]  /*0c10*/  ISETP.NE.AND P0, PT, R5, RZ, PT ;  /* 0x000000ff0500720c */ /* 0x001fc80003f05270 */
[----:B------:R-:W-:-:S13]  /*0c20*/  ISETP.EQ.OR P0, PT, R2, UR6, !P0 ;  /* 0x0000000602007c0c */ /* 0x000fda000c702670 */
[----:B-12-4-:R-:W-:Y:S05]  /*0c30*/  @P0 BRA `(.L_x_10) ;  /* 0x0000000400c80947 */ /* 0x016fea0003800000 */
[----:B------:R-:W-:Y:S01]  /*0c40*/  IMAD.MOV.U32 R5, RZ, RZ, RZ ;  /* 0x000000ffff057224 */ /* 0x000fe200078e00ff */
[----:B------:R-:W-:Y:S06]  /*0c50*/  @!P1 BRA `(.L_x_11) ;  /* 0x0000000000b09947 */ /* 0x000fec0003800000 */
[----:B------:R-:W-:-:S07]  /*0c60*/  IMAD.MOV.U32 R5, RZ, RZ, RZ ;  /* 0x000000ffff057224 */ /* 0x000fce00078e00ff */
.L_x_12:
[----:B----4-:R-:W0:Y:S08]  /*0c70*/  LDC R13, c[0x0][0x39c] ;  /* 0x0000e700ff0d7b82 */ /* 0x010e300000000800 */
[----:B------:R-:W1:Y:S01]  /*0c80*/  LDC.64 R8, c[0x0][0x388] ;  /* 0x0000e200ff087b82 */ /* 0x000e620000000a00 */
[----:B0-----:R-:W-:-:S04]  /*0c90*/  IMAD R7, R2, R13, R5 ;  /* 0x0000000d02077224 */ /* 0x001fc800078e0205 */
[----:B-1----:R-:W-:-:S05]  /*0ca0*/  IMAD.WIDE R6, R7, 0x4, R8 ;  /* 0x0000000407067825 */ /* 0x002fca00078e0208 */
[----:B------:R-:W2:Y:S01]  /*0cb0*/  LDG.E R15, desc[UR8][R6.64] ;  /* 0x00000008060f7981 */ /* 0x000ea2000c1e1900 */
[----:B------:R-:W-:-:S04]  /*0cc0*/  IMAD R13, R13, UR6, R0 ;  /* 0x000000060d0d7c24 */ /* 0x000fc8000f8e0200 */
[----:B------:R-:W-:-:S05]  /*0cd0*/  IMAD.WIDE R8, R13, 0x4, R8 ;  /* 0x000000040d087825 */ /* 0x000fca00078e0208 */
        /* <DEDUP_REMOVED lines=22> */
[----:B-----5:R4:W-:Y:S04]  /*0e40*/  STG.E desc[UR8][R8.64+-0x2c], R23 ;  /* 0xffffd41708007986 */ /* 0x0209e8000c101908 */
[----:B0-----:R-:W5:Y:S04]  /*0e50*/  LDG.E R15, desc[UR8][R6.64+0x30] ;  /* 0x00003008060f7981 */ /* 0x001f68000c1e1900 */
[----:B-----5:R4:W-:Y:S04]  /*0e60*/  STG.E desc[UR8][R8.64+-0x30], R15 ;  /* 0xffffd00f08007986 */ /* 0x0209e8000c101908 */
[----:B-1----:R-:W5:Y:S04]  /*0e70*/  LDG.E R13, desc[UR8][R6.64+0x34] ;  /* 0x00003408060d7981 */ /* 0x002f68000c1e1900 */
[----:B-----5:R4:W-:Y:S04]  /*0e80*/  STG.E desc[UR8][R8.64+-0x34], R13 ;  /* 0xffffcc0d08007986 */ /* 0x0209e8000c101908 */
[----:B--2---:R-:W2:Y:S01]  /*0e90*/  LDG.E R17, desc[UR8][R6.64+0x38] ;  /* 0x0000380806117981 */ /* 0x004ea2000c1e1900 */
[----:B------:R-:W-:-:S05]  /*0ea0*/  VIADD R5, R5, 0x10 ;  /* 0x0000001005057836 */ /* 0x000fca0000000000 */
[----:B------:R-:W-:Y:S01]  /*0eb0*/  ISETP.NE.AND P0, PT, R5, R3, PT ;  /* 0x000000030500720c */ /* 0x000fe20003f05270 */
[----:B--2---:R4:W-:Y:S04]  /*0ec0*/  STG.E desc[UR8][R8.64+-0x38], R17 ;  /* 0xffffc81108007986 */ /* 0x0049e8000c101908 */
[----:B---3--:R-:W2:Y:S01]  /*0ed0*/  LDG.E R19, desc[UR8][R6.64+0x3c] ;  /* 0x00003c0806137981 */ /* 0x008ea2000c1e1900 */
[----:B------:R-:W-:-:S03]  /*0ee0*/  VIADD R0, R0, 0xfffffff0 ;  /* 0xfffffff000007836 */ /* 0x000fc60000000000 */
[----:B--2---:R4:W-:Y:S04]  /*0ef0*/  STG.E desc[UR8][R8.64+-0x3c], R19 ;  /* 0xffffc41308007986 */ /* 0x0049e8000c101908 */
[----:B------:R-:W-:Y:S05]  /*0f00*/  @P0 BRA `(.L_x_12) ;  /* 0xfffffffc00580947 */ /* 0x000fea000383ffff */
[----:B------:R-:W-:-:S07]  /*0f10*/  MOV R5, R3 ;  /* 0x0000000300057202 */ /* 0x000fce0000000f00 */
.L_x_11:
[----:B------:R-:W-:-:S13]  /*0f20*/  ISETP.NE.AND P0, PT, R10, RZ, PT ;  /* 0x000000ff0a00720c */ /* 0x000fda0003f05270 */
[----:B------:R-:W-:Y:S05]  /*0f30*/  @!P0 BRA `(.L_x_10) ;  /* 0x0000000400088947 */ /* 0x000fea0003800000 */
[----:B------:R-:W-:Y:S01]  /*0f40*/  ISETP.NE.AND P0, PT, R11, RZ, PT ;  /* 0x000000ff0b00720c */ /* 0x000fe20003f05270 */
[----:B------:R-:W-:-:S12]  /*0f50*/  @!P2 BRA `(.L_x_13) ;  /* 0x000000000060a947 */ /* 0x000fd80003800000 */
        /* <DEDUP_REMOVED lines=21> */
[----:B------:R-:W-:-:S02]  /*10b0*/  VIADD R0, R0, 0xfffffff8 ;  /* 0xfffffff800007836 */ /* 0x000fc40000000000 */
[----:B------:R-:W-:Y:S01]  /*10c0*/  VIADD R5, R5, 0x8 ;  /* 0x0000000805057836 */ /* 0x000fe20000000000 */
[----:B---3--:R2:W-:Y:S06]  /*10d0*/  STG.E desc[UR8][R8.64+-0x1c], R13 ;  /* 0xffffe40d08007986 */ /* 0x0085ec000c101908 */
.L_x_13:
[----:B------:R-:W-:Y:S05]  /*10e0*/  @!P0 BRA `(.L_x_10) ;  /* 0x00000000009c8947 */ /* 0x000fea0003800000 */
[----:B--2-4-:R-:W0:Y:S08]  /*10f0*/  @P3 LDC R15, c[0x0][0x39c] ;  /* 0x0000e700ff0f3b82 */ /* 0x014e300000000800 */
[----:B------:R-:W1:Y:S01]  /*1100*/  @P3 LDC.64 R8, c[0x0][0x388] ;  /* 0x0000e200ff083b82 */ /* 0x000e620000000a00 */
[----:B0-----:R-:W-:-:S04]  /*1110*/  @P3 IMAD R7, R2, R15, R5 ;  /* 0x0000000f02073224 */ /* 0x001fc800078e0205 */
[----:B-1----:R-:W-:-:S05]  /*1120*/  @P3 IMAD.WIDE R6, R7, 0x4, R8 ;  /* 0x0000000407063825 */ /* 0x002fca00078e0208 */
[----:B------:R-:W2:Y:S01]  /*1130*/  @P3 LDG.E R13, desc[UR8][R6.64] ;  /* 0x00000008060d3981 */ /* 0x000ea2000c1e1900 */
[----:B------:R-:W-:-:S04]  /*1140*/  @P3 IMAD R15, R15, UR6, R0 ;  /* 0x000000060f0f3c24 */ /* 0x000fc8000f8e0200 */
[----:B------:R-:W-:-:S05]  /*1150*/  @P3 IMAD.WIDE R8, R15, 0x4, R8 ;  /* 0x000000040f083825 */ /* 0x000fca00078e0208 */
[----:B--2---:R0:W-:Y:S04]  /*1160*/  @P3 STG.E desc[UR8][R8.64], R13 ;  /* 0x0000000d08003986 */ /* 0x0041e8000c101908 */
[----:B------:R-:W2:Y:S04]  /*1170*/  @P3 LDG.E R15, desc[UR8][R6.64+0x4] ;  /* 0x00000408060f3981 */ /* 0x000ea8000c1e1900 */
[----:B--2---:R0:W-:Y:S04]  /*1180*/  @P3 STG.E desc[UR8][R8.64+-0x4], R15 ;  /* 0xfffffc0f08003986 */ /* 0x0041e8000c101908 */
[----:B------:R-:W2:Y:S01]  /*1190*/  @P3 LDG.E R17, desc[UR8][R6.64+0x8] ;  /* 0x0000080806113981 */ /* 0x000ea2000c1e1900 */
[----:B------:R-:W-:Y:S01]  /*11a0*/  ISETP.NE.AND P0, PT, R4, RZ, PT ;  /* 0x000000ff0400720c */ /* 0x000fe20003f05270 */
[----:B------:R-:W-:-:S02]  /*11b0*/  IMAD.MOV.U32 R12, RZ, RZ, R0 ;  /* 0x000000ffff0c7224 */ /* 0x000fc400078e0000 */
[----:B--2---:R0:W-:Y:S04]  /*11c0*/  @P3 STG.E desc[UR8][R8.64+-0x8], R17 ;  /* 0xfffff81108003986 */ /* 0x0041e8000c101908 */
[----:B------:R-:W2:Y:S01]  /*11d0*/  @P3 LDG.E R19, desc[UR8][R6.64+0xc] ;  /* 0x00000c0806133981 */ /* 0x000ea2000c1e1900 */
[----:B------:R-:W-:Y:S02]  /*11e0*/  @P3 VIADD R0, R0, 0xfffffffc ;  /* 0xfffffffc00003836 */ /* 0x000fe40000000000 */
[----:B------:R-:W-:-:S03]  /*11f0*/  @P3 VIADD R5, R5, 0x4 ;  /* 0x0000000405053836 */ /* 0x000fc60000000000 */
[----:B------:R-:W-:Y:S01]  /*1200*/  @P3 MOV R12, R0 ;  /* 0x00000000000c3202 */ /* 0x000fe20000000f00 */
[----:B--2---:R0:W-:Y:S01]  /*1210*/  @P3 STG.E desc[UR8][R8.64+-0xc], R19 ;  /* 0xfffff41308003986 */ /* 0x0041e2000c101908 */
[----:B------:R-:W-:Y:S05]  /*1220*/  @!P0 BRA `(.L_x_10) ;  /* 0x00000000004c8947 */ /* 0x000fea0003800000 */
[----:B0-----:R-:W0:Y:S08]  /*1230*/  LDC R15, c[0x0][0x39c] ;  /* 0x0000e700ff0f7b82 */ /* 0x001e300000000800 */
[----:B------:R-:W1:Y:S01]  /*1240*/  LDC.64 R8, c[0x0][0x388] ;  /* 0x0000e200ff087b82 */ /* 0x000e620000000a00 */
[----:B0-----:R-:W-:-:S04]  /*1250*/  IMAD R7, R2, R15, R5 ;  /* 0x0000000f02077224 */ /* 0x001fc800078e0205 */
[----:B-1----:R-:W-:-:S05]  /*1260*/  IMAD.WIDE R6, R7, 0x4, R8 ;  /* 0x0000000407067825 */ /* 0x002fca00078e0208 */
[----:B------:R-:W2:Y:S01]  /*1270*/  LDG.E R13, desc[UR8][R6.64] ;  /* 0x00000008060d7981 */ /* 0x000ea2000c1e1900 */
[----:B------:R-:W-:Y:S01]  /*1280*/  ISETP.NE.AND P0, PT, R4, 0x1, PT ;  /* 0x000000010400780c */ /* 0x000fe20003f05270 */
[----:B------:R-:W-:Y:S02]  /*1290*/  IMAD R5, R15, UR6, R12 ;  /* 0x000000060f057c24 */ /* 0x000fe4000f8e020c */
[----:B------:R-:W-:Y:S02]  /*12a0*/  VIADD R0, R12, 0xffffffff ;  /* 0xffffffff0c007836 */ /* 0x000fe40000000000 */
[----:B------:R-:W-:-:S05]  /*12b0*/  IMAD.WIDE R8, R5, 0x4, R8 ;  /* 0x0000000405087825 */ /* 0x000fca00078e0208 */
[----:B--2---:R1:W-:Y:S03]  /*12c0*/  STG.E desc[UR8][R8.64], R13 ;  /* 0x0000000d08007986 */ /* 0x0043e6000c101908 */
[----:B------:R-:W-:Y:S05]  /*12d0*/  @!P0 BRA `(.L_x_10) ;  /* 0x0000000000208947 */ /* 0x000fea0003800000 */
[----:B------:R-:W2:Y:S01]  /*12e0*/  LDG.E R5, desc[UR8][R6.64+0x4] ;  /* 0x0000040806057981 */ /* 0x000ea2000c1e1900 */
[----:B------:R-:W-:Y:S01]  /*12f0*/  ISETP.NE.AND P0, PT, R4, 0x2, PT ;  /* 0x000000020400780c */ /* 0x000fe20003f05270 */
[----:B------:R-:W-:Y:S02]  /*1300*/  VIADD R0, R12, 0xfffffffe ;  /* 0xfffffffe0c007836 */ /* 0x000fe40000000000 */
[----:B--2---:R3:W-:Y:S10]  /*1310*/  STG.E desc[UR8][R8.64+-0x4], R5 ;  /* 0xfffffc0508007986 */ /* 0x0047f4000c101908 */
[----:B------:R-:W-:Y:S05]  /*1320*/  @!P0 BRA `(.L_x_10) ;  /* 0x00000000000c8947 */ /* 0x000fea0003800000 */
[----:B------:R-:W2:Y:S01]  /*1330*/  LDG.E R7, desc[UR8][R6.64+0x8] ;  /* 0x0000080806077981 */ /* 0x000ea2000c1e1900 */
[----:B------:R-:W-:-:S03]  /*1340*/  VIADD R0, R12, 0xfffffffd ;  /* 0xfffffffd0c007836 */ /* 0x000fc60000000000 */
[----:B--2---:R0:W-:Y:S04]  /*1350*/  STG.E desc[UR8][R8.64+-0x8], R7 ;  /* 0xfffff80708007986 */ /* 0x0041e8000c101908 */
.L_x_10:
[----:B------:R-:W5:Y:S01]  /*1360*/  LDCU UR4, c[0x0][0x398] ;  /* 0x00007300ff0477ac */ /* 0x000f620008000800 */
[----:B------:R-:W-:-:S05]  /*1370*/  VIADD R2, R2, 0x1 ;  /* 0x0000000102027836 */ /* 0x000fca0000000000 */
[----:B-----5:R-:W-:-:S13]  /*1380*/  ISETP.NE.AND P0, PT, R2, UR4, PT ;  /* 0x0000000402007c0c */ /* 0x020fda000bf05270 */
[----:B------:R-:W-:Y:S05]  /*1390*/  @P0 BRA `(.L_x_14) ;  /* 0xfffffff800180947 */ /* 0x000fea000383ffff */
[----:B------:R-:W-:Y:S05]  /*13a0*/  EXIT ;  /* 0x000000000000794d */ /* 0x000fea0003800000 */
.L_x_15:
        /* <DEDUP_REMOVED lines=13> */
.L_x_63:


//--------------------- .text._Z9offspringPfS_S_PiS_S0_iiifjP17curandStateXORWOWS2_ --------------------------
	.section	.text._Z9offspringPfS_S_PiS_S0_iiifjP17curandStateXORWOWS2_,"ax",@progbits
	.align	128
        .global         _Z9offspringPfS_S_PiS_S0_iiifjP17curandStateXORWOWS2_
        .type           _Z9offspringPfS_S_PiS_S0_iiifjP17curandStateXORWOWS2_,@function
        .size           _Z9offspringPfS_S_PiS_S0_iiifjP17curandStateXORWOWS2_,(.L_x_64 - _Z9offspringPfS_S_PiS_S0_iiifjP17curandStateXORWOWS2_)
        .other          _Z9offspringPfS_S_PiS_S0_iiifjP17curandStateXORWOWS2_,@"STO_CUDA_ENTRY STV_DEFAULT"
_Z9offspringPfS_S_PiS_S0_iiifjP17curandStateXORWOWS2_:
.text._Z9offspringPfS_S_PiS_S0_iiifjP17curandStateXORWOWS2_:
[----:B------:R-:W-:Y:S01]  /*0000*/  LDC R1, c[0x0][0x37c] ;  /* 0x0000df00ff017b82 */ /* 0x000fe20000000800 */
[----:B------:R-:W0:Y:S01]  /*0010*/  S2R R0, SR_CTAID.X ;  /* 0x0000000000007919 */ /* 0x000e220000002500 */
[----:B------:R-:W0:Y:S01]  /*0020*/  LDCU UR7, c[0x0][0x3b4] ;  /* 0x00007680ff0777ac */ /* 0x000e220008000800 */
[----:B------:R-:W1:Y:S01]  /*0030*/  S2R R3, SR_TID.X ;  /* 0x0000000000037919 */ /* 0x000e620000002100 */
[----:B------:R-:W1:Y:S01]  /*0040*/  LDCU UR10, c[0x0][0x360] ;  /* 0x00006c00ff0a77ac */ /* 0x000e620008000800 */
[----:B------:R-:W2:Y:S01]  /*0050*/  LDCU.64 UR8, c[0x0][0x358] ;  /* 0x00006b00ff0877ac */ /* 0x000ea20008000a00 */
[C---:B0-----:R-:W-:Y:S01]  /*0060*/  ISETP.GE.U32.AND P0, PT, R0.reuse, UR7, PT ;  /* 0x0000000700007c0c */ /* 0x041fe2000bf06070 */
[----:B-1----:R-:W-:-:S12]  /*0070*/  IMAD R2, R0, UR10, R3 ;  /* 0x0000000a00027c24 */ /* 0x002fd8000f8e0203 */
[----:B--2---:R-:W-:Y:S05]  /*0080*/  @P0 BRA `(.L_x_16) ;  /* 0x0000000800840947 */ /* 0x004fea0003800000 */
[----:B------:R-:W0:Y:S02]  /*0090*/  LDCU UR4, c[0x0][0x3c0] ;  /* 0x00007800ff0477ac */ /* 0x000e240008000800 */
[----:B0-----:R-:W-:-:S09]  /*00a0*/  UISETP.NE.AND UP0, UPT, UR4, URZ, UPT ;  /* 0x000000ff0400728c */ /* 0x001fd2000bf05270 */
[----:B------:R-:W-:Y:S05]  /*00b0*/  BRA.U !UP0, `(.L_x_17) ;  /* 0x0000002d08247547 */ /* 0x000fea000b800000 */
[----:B------:R-:W0:Y:S01]  /*00c0*/  LDC.64 R4, c[0x0][0x398] ;  /* 0x0000e600ff047b82 */ /* 0x000e220000000a00 */
[----:B------:R-:W-:Y:S01]  /*00d0*/  UISETP.GE.U32.AND UP0, UPT, UR4, 0x8, UPT ;  /* 0x000000080400788c */ /* 0x000fe2000bf06070 */
[----:B------:R-:W-:Y:S01]  /*00e0*/  IMAD.MOV.U32 R6, RZ, RZ, RZ ;  /* 0x000000ffff067224 */ /* 0x000fe200078e00ff */
[----:B------:R-:W-:Y:S02]  /*00f0*/  ULOP3.LUT UR7, UR4, 0x7, URZ, 0xc0, !UPT ;  /* 0x0000000704077892 */ /* 0x000fe4000f8ec0ff */
[----:B------:R-:W-:Y:S02]  /*0100*/  UIMAD UR6, UR10, UR4, URZ ;  /* 0x000000040a0672a4 */ /* 0x000fe4000f8e02ff */
[----:B------:R-:W-:Y:S01]  /*0110*/  UISETP.NE.AND UP1, UPT, UR7, URZ, UPT ;  /* 0x000000ff0700728c */ /* 0x000fe2000bf25270 */
[----:B0-----:R-:W-:Y:S02]  /*0120*/  IMAD.WIDE.U32 R4, R0, 0x4, R4 ;  /* 0x0000000400047825 */ /* 0x001fe400078e0004 */
[----:B------:R-:W-:Y:S08]  /*0130*/  BRA.U !UP0, `(.L_x_18) ;  /* 0x0000000508287547 */ /* 0x000ff0000b800000 */
[----:B------:R-:W-:Y:S01]  /*0140*/  ULOP3.LUT UR4, UR4, 0xfffffff8, URZ, 0xc0, !UPT ;  /* 0xfffffff804047892 */ /* 0x000fe2000f8ec0ff */
[----:B------:R-:W-:Y:S01]  /*0150*/  HFMA2 R7, -RZ, RZ, 0, 0 ;  /* 0x00000000ff077431 */ /* 0x000fe200000001ff */
[----:B------:R-:W0:Y:S04]  /*0160*/  LDCU UR5, c[0x0][0x3c0] ;  /* 0x00007800ff0577ac */ /* 0x000e280008000800 */
[----:B------:R-:W-:-:S07]  /*0170*/  IMAD.U32 R6, RZ, RZ, UR4 ;  /* 0x00000004ff067e24 */ /* 0x000fce000f8e00ff */
.L_x_19:
[----:B-1----:R-:W2:Y:S01]  /*0180*/  LDG.E R11, desc[UR8][R4.64] ;  /* 0x00000008040b7981 */ /* 0x002ea2000c1e1900 */
[----:B------:R-:W1:Y:S01]  /*0190*/  LDC.64 R8, c[0x0][0x380] ;  /* 0x0000e000ff087b82 */ /* 0x000e620000000a00 */
[----:B------:R-:W-:-:S05]  /*01a0*/  IADD3 R12, PT, PT, R3, R7, RZ ;  /* 0x00000007030c7210 */ /* 0x000fca0007ffe0ff */
[----:B--2---:R-:W-:-:S04]  /*01b0*/  IMAD R11, R11, UR6, R12 ;  /* 0x000000060b0b7c24 */ /* 0x004fc8000f8e020c */
[----:B-1----:R-:W-:Y:S02]  /*01c0*/  IMAD.WIDE.U32 R14, R11, 0x4, R8 ;  /* 0x000000040b0e7825 */ /* 0x002fe400078e0008 */
[----:B------:R-:W1:Y:S03]  /*01d0*/  LDC.64 R10, c[0x0][0x388] ;  /* 0x0000e200ff0a7b82 */ /* 0x000e660000000a00 */
[----:B------:R-:W2:Y:S01]  /*01e0*/  LDG.E R21, desc[UR8][R14.64] ;  /* 0x000000080e157981 */ /* 0x000ea2000c1e1900 */
[----:B0-----:R-:W-:Y:S02]  /*01f0*/  UMOV UR4, UR5 ;  /* 0x0000000500047c82 */ /* 0x001fe40008000000 */
[----:B------:R-:W-:-:S04]  /*0200*/  IMAD R13, R2, UR4, R7 ;  /* 0x00000004020d7c24 */ /* 0x000fc8000f8e0207 */
[----:B-1----:R-:W-:-:S05]  /*0210*/  IMAD.WIDE.U32 R16, R13, 0x4, R10 ;  /* 0x000000040d107825 */ /* 0x002fca00078e000a */
[----:B--2---:R0:W-:Y:S04]  /*0220*/  STG.E desc[UR8][R16.64], R21 ;  /* 0x0000001510007986 */ /* 0x0041e8000c101908 */
[----:B------:R-:W2:Y:S02]  /*0230*/  LDG.E R19, desc[UR8][R4.64] ;  /* 0x0000000804137981 */ /* 0x000ea4000c1e1900 */
[----:B--2---:R-:W-:-:S04]  /*0240*/  IMAD R19, R19, UR6, R12 ;  /* 0x0000000613137c24 */ /* 0x004fc8000f8e020c */
[----:B------:R-:W-:-:S04]  /*0250*/  VIADD R19, R19, 0x1 ;  /* 0x0000000113137836 */ /* 0x000fc80000000000 */
[----:B------:R-:W-:-:S06]  /*0260*/  IMAD.WIDE.U32 R18, R19, 0x4, R8 ;  /* 0x0000000413127825 */ /* 0x000fcc00078e0008 */
[----:B------:R-:W2:Y:S01]  /*0270*/  LDG.E R19, desc[UR8][R18.64] ;  /* 0x0000000812137981 */ /* 0x000ea2000c1e1900 */
[----:B------:R-:W-:-:S05]  /*0280*/  IADD3 R15, PT, PT, R13, 0x1, RZ ;  /* 0x000000010d0f7810 */ /* 0x000fca0007ffe0ff */
[----:B------:R-:W-:-:S05]  /*0290*/  IMAD.WIDE.U32 R14, R15, 0x4, R10 ;  /* 0x000000040f0e7825 */ /* 0x000fca00078e000a */
[----:B--2---:R1:W-:Y:S04]  /*02a0*/  STG.E desc[UR8][R14.64], R19 ;  /* 0x000000130e007986 */ /* 0x0043e8000c101908 */
[----:B------:R-:W2:Y:S02]  /*02b0*/  LDG.E R23, desc[UR8][R4.64] ;  /* 0x0000000804177981 */ /* 0x000ea4000c1e1900 */
[----:B--2---:R-:W-:-:S04]  /*02c0*/  IMAD R23, R23, UR6, R12 ;  /* 0x0000000617177c24 */ /* 0x004fc8000f8e020c */
[----:B0-----:R-:W-:-:S04]  /*02d0*/  VIADD R17, R23, 0x2 ;  /* 0x0000000217117836 */ /* 0x001fc80000000000 */
[----:B------:R-:W-:-:S06]  /*02e0*/  IMAD.WIDE.U32 R16, R17, 0x4, R8 ;  /* 0x0000000411107825 */ /* 0x000fcc00078e0008 */
[----:B------:R-:W2:Y:S01]  /*02f0*/  LDG.E R17, desc[UR8][R16.64] ;  /* 0x0000000810117981 */ /* 0x000ea2000c1e1900 */
[----:B------:R-:W-:-:S05]  /*0300*/  IADD3 R21, PT, PT, R13, 0x2, RZ ;  /* 0x000000020d157810 */ /* 0x000fca0007ffe0ff */
[----:B------:R-:W-:-:S05]  /*0310*/  IMAD.WIDE.U32 R20, R21, 0x4, R10 ;  /* 0x0000000415147825 */ /* 0x000fca00078e000a */
[----:B--2---:R0:W-:Y:S04]  /*0320*/  STG.E desc[UR8][R20.64], R17 ;  /* 0x0000001114007986 */ /* 0x0041e8000c101908 */
[----:B------:R-:W2:Y:S02]  /*0330*/  LDG.E R23, desc[UR8][R4.64] ;  /* 0x0000000804177981 */ /* 0x000ea4000c1e1900 */
[----:B--2---:R-:W-:-:S04]  /*0340*/  IMAD R23, R23, UR6, R12 ;  /* 0x0000000617177c24 */ /* 0x004fc8000f8e020c */
[----:B-1----:R-:W-:-:S04]  /*0350*/  VIADD R15, R23, 0x3 ;  /* 0x00000003170f7836 */ /* 0x002fc80000000000 */
        /* <DEDUP_REMOVED lines=31> */
[----:B------:R-:W-:-:S04]  /*0550*/  VIADD R23, R23, 0x7 ;  /* 0x0000000717177836 */ /* 0x000fc80000000000 */
[----:B------:R-:W-:-:S06]  /*0560*/  IMAD.WIDE.U32 R8, R23, 0x4, R8 ;  /* 0x0000000417087825 */ /* 0x000fcc00078e0008 */
[----:B------:R-:W2:Y:S01]  /*0570*/  LDG.E R9, desc[UR8][R8.64] ;  /* 0x0000000808097981 */ /* 0x000ea2000c1e1900 */
[----:B------:R-:W-:Y:S01]  /*0580*/  IADD3 R13, PT, PT, R13, 0x7, RZ ;  /* 0x000000070d0d7810 */ /* 0x000fe20007ffe0ff */
[----:B------:R-:W-:-:S04]  /*0590*/  VIADD R7, R7, 0x8 ;  /* 0x0000000807077836 */ /* 0x000fc80000000000 */
[----:B------:R-:W-:Y:S01]  /*05a0*/  IMAD.WIDE.U32 R10, R13, 0x4, R10 ;  /* 0x000000040d0a7825 */ /* 0x000fe200078e000a */
[----:B------:R-:W-:-:S04]  /*05b0*/  ISETP.NE.AND P0, PT, R7, R6, PT ;  /* 0x000000060700720c */ /* 0x000fc80003f05270 */
[----:B--2---:R1:W-:Y:S09]  /*05c0*/  STG.E desc[UR8][R10.64], R9 ;  /* 0x000000090a007986 */ /* 0x0043f2000c101908 */
[----:B------:R-:W-:Y:S05]  /*05d0*/  @P0 BRA `(.L_x_19) ;  /* 0xfffffff800e80947 */ /* 0x000fea000383ffff */
.L_x_18:
[----:B------:R-:W-:Y:S05]  /*05e0*/  BRA.U !UP1, `(.L_x_17) ;  /* 0x0000002509d87547 */ /* 0x000fea000b800000 */
[----:B------:R-:W-:Y:S02]  /*05f0*/  UISETP.GE.U32.AND UP0, UPT, UR7, 0x4, UPT ;  /* 0x000000040700788c */ /* 0x000fe4000bf06070 */
[----:B------:R-:W-:-:S04]  /*0600*/  ULOP3.LUT UR5, UR4, 0x3, URZ, 0xc0, !UPT ;  /* 0x0000000304057892 */ /* 0x000fc8000f8ec0ff */
[----:B------:R-:W-:-:S03]  /*0610*/  UISETP.NE.AND UP1, UPT, UR5, URZ, UPT ;  /* 0x000000ff0500728c */ /* 0x000fc6000bf25270 */
[----:B------:R-:W-:Y:S08]  /*0620*/  BRA.U !UP0, `(.L_x_20) ;  /* 0x00000001088c7547 */ /* 0x000ff0000b800000 */
[----:B-1----:R-:W2:Y:S01]  /*0630*/  LDG.E R10, desc[UR8][R4.64] ;  /* 0x00000008040a7981 */ /* 0x002ea2000c1e1900 */
[----:B------:R-:W0:Y:S01]  /*0640*/  LDC.64 R8, c[0x0][0x380] ;  /* 0x0000e000ff087b82 */ /* 0x000e220000000a00 */
[----:B------:R-:W-:-:S05]  /*0650*/  IADD3 R7, PT, PT, R6, R3, RZ ;  /* 0x0000000306077210 */ /* 0x000fca0007ffe0ff */
[----:B--2---:R-:W-:Y:S02]  /*0660*/  IMAD R15, R10, UR6, R7 ;  /* 0x000000060a0f7c24 */ /* 0x004fe4000f8e0207 */
[----:B------:R-:W1:Y:S02]  /*0670*/  LDC.64 R10, c[0x0][0x388] ;  /* 0x0000e200ff0a7b82 */ /* 0x000e640000000a00 */
[----:B0-----:R-:W-:-:S05]  /*0680*/  IMAD.WIDE.U32 R14, R15, 0x4, R8 ;  /* 0x000000040f0e7825 */ /* 0x001fca00078e0008 */
[----:B------:R-:W2:Y:S01]  /*0690*/  LDG.E R21, desc[UR8][R14.64] ;  /* 0x000000080e157981 */ /* 0x000ea2000c1e1900 */
        /* <DEDUP_REMOVED lines=11> */
[----:B------:R-:W3:Y:S02]  /*0750*/  LDG.E R12, desc[UR8][R4.64] ;  /* 0x00000008040c7981 */ /* 0x000ee4000c1e1900 */
[----:B---3--:R-:W-:-:S04]  /*0760*/  IMAD R12, R12, UR6, R7 ;  /* 0x000000060c0c7c24 */ /* 0x008fc8000f8e0207 */
[----:B0-----:R-:W-:-:S04]  /*0770*/  VIADD R17, R12, 0x2 ;  /* 0x000000020c117836 */ /* 0x001fc80000000000 */
[----:B------:R-:W-:-:S06]  /*0780*/  IMAD.WIDE.U32 R16, R17, 0x4, R8 ;  /* 0x0000000411107825 */ /* 0x000fcc00078e0008 */
[----:B------:R-:W3:Y:S01]  /*0790*/  LDG.E R17, desc[UR8][R16.64] ;  /* 0x0000000810117981 */ /* 0x000ee2000c1e1900 */
[----:B------:R-:W-:-:S05]  /*07a0*/  IADD3 R21, PT, PT, R13, 0x2, RZ ;  /* 0x000000020d157810 */ /* 0x000fca0007ffe0ff */
[----:B------:R-:W-:-:S05]  /*07b0*/  IMAD.WIDE.U32 R20, R21, 0x4, R10 ;  /* 0x0000000415147825 */ /* 0x000fca00078e000a */
[----:B---3--:R2:W-:Y:S04]  /*07c0*/  STG.E desc[UR8][R20.64], R17 ;  /* 0x0000001114007986 */ /* 0x0085e8000c101908 */
[----:B------:R-:W3:Y:S02]  /*07d0*/  LDG.E R12, desc[UR8][R4.64] ;  /* 0x00000008040c7981 */ /* 0x000ee4000c1e1900 */
[----:B---3--:R-:W-:-:S04]  /*07e0*/  IMAD R12, R12, UR6, R7 ;  /* 0x000000060c0c7c24 */ /* 0x008fc8000f8e0207 */
[----:B------:R-:W-:-:S04]  /*07f0*/  VIADD R7, R12, 0x3 ;  /* 0x000000030c077836 */ /* 0x000fc80000000000 */
[----:B------:R-:W-:-:S06]  /*0800*/  IMAD.WIDE.U32 R8, R7, 0x4, R8 ;  /* 0x0000000407087825 */ /* 0x000fcc00078e0008 */
[----:B------:R-:W3:Y:S01]  /*0810*/  LDG.E R9, desc[UR8][R8.64] ;  /* 0x0000000808097981 */ /* 0x000ee2000c1e1900 */
[----:B------:R-:W-:Y:S01]  /*0820*/  IADD3 R13, PT, PT, R13, 0x3, RZ ;  /* 0x000000030d0d7810 */ /* 0x000fe20007ffe0ff */
[----:B------:R-:W-:-:S04]  /*0830*/  VIADD R6, R6, 0x4 ;  /* 0x0000000406067836 */ /* 0x000fc80000000000 */
[----:B------:R-:W-:-:S05]  /*0840*/  IMAD.WIDE.U32 R10, R13, 0x4, R10 ;  /* 0x000000040d0a7825 */ /* 0x000fca00078e000a */
[----:B---3--:R2:W-:Y:S02]  /*0850*/  STG.E desc[UR8][R10.64], R9 ;  /* 0x000000090a007986 */ /* 0x0085e4000c101908 */
.L_x_20:
[----:B------:R-:W-:Y:S05]  /*0860*/  BRA.U !UP1, `(.L_x_17) ;  /* 0x0000002509387547 */ /* 0x000fea000b800000 */
[----:B------:R-:W-:Y:S02]  /*0870*/  UISETP.NE.AND UP0, UPT, UR5, 0x1, UPT ;  /* 0x000000010500788c */ /* 0x000fe4000bf05270 */
[----:B------:R-:W-:-:S04]  /*0880*/  ULOP3.LUT UR7, UR4, 0x1, URZ, 0xc0, !UPT ;  /* 0x0000000104077892 */ /* 0x000fc8000f8ec0ff */
[----:B------:R-:W-:-:S03]  /*0890*/  UISETP.NE.U32.AND UP1, UPT, UR7, 0x1, UPT ;  /* 0x000000010700788c */ /* 0x000fc6000bf25070 */
[----:B------:R-:W-:Y:S08]  /*08a0*/  BRA.U !UP0, `(.L_x_21) ;  /* 0x00000001084c7547 */ /* 0x000ff0000b800000 */
[----:B------:R-:W3:Y:S01]  /*08b0*/  LDG.E R7, desc[UR8][R4.64] ;  /* 0x0000000804077981 */ /* 0x000ee2000c1e1900 */
[----:B-12---:R-:W0:Y:S01]  /*08c0*/  LDC.64 R8, c[0x0][0x380] ;  /* 0x0000e000ff087b82 */ /* 0x006e220000000a00 */
[----:B------:R-:W-:-:S07]  /*08d0*/  IADD3 R16, PT, PT, R6, R3, RZ ;  /* 0x0000000306107210 */ /* 0x000fce0007ffe0ff */
[----:B------:R-:W1:Y:S01]  /*08e0*/  LDC.64 R10, c[0x0][0x388] ;  /* 0x0000e200ff0a7b82 */ /* 0x000e620000000a00 */
[----:B---3--:R-:W-:-:S04]  /*08f0*/  IMAD R7, R7, UR6, R16 ;  /* 0x0000000607077c24 */ /* 0x008fc8000f8e0210 */
[----:B0-----:R-:W-:-:S06]  /*0900*/  IMAD.WIDE.U32 R12, R7, 0x4, R8 ;  /* 0x00000004070c7825 */ /* 0x001fcc00078e0008 */
        /* <DEDUP_REMOVED lines=11> */
[----:B------:R-:W-:-:S05]  /*09c0*/  IMAD.WIDE.U32 R10, R17, 0x4, R10 ;  /* 0x00000004110a7825 */ /* 0x000fca00078e000a */
[----:B--2---:R0:W-:Y:S02]  /*09d0*/  STG.E desc[UR8][R10.64], R9 ;  /* 0x000000090a007986 */ /* 0x0041e4000c101908 */
.L_x_21:
[----:B------:R-:W-:Y:S05]  /*09e0*/  BRA.U UP1, `(.L_x_17) ;  /* 0x0000002101d87547 */ /* 0x000fea000b800000 */
[----:B------:R-:W3:Y:S01]  /*09f0*/  LDG.E R4, desc[UR8][R4.64] ;  /* 0x0000000804047981 */ /* 0x000ee2000c1e1900 */
[----:B012---:R-:W0:Y:S01]  /*0a00*/  LDC.64 R8, c[0x0][0x380] ;  /* 0x0000e000ff087b82 */ /* 0x007e220000000a00 */
[----:B------:R-:W-:-:S07]  /*0a10*/  IADD3 R7, PT, PT, R3, R6, RZ ;  /* 0x0000000603077210 */ /* 0x000fce0007ffe0ff */
[----:B------:R-:W1:Y:S01]  /*0a20*/  LDC.64 R10, c[0x0][0x388] ;  /* 0x0000e200ff0a7b82 */ /* 0x000e620000000a00 */
[----:B---3--:R-:W-:-:S04]  /*0a30*/  IMAD R7, R4, UR6, R7 ;  /* 0x0000000604077c24 */ /* 0x008fc8000f8e0207 */
[----:B0-----:R-:W-:-:S06]  /*0a40*/  IMAD.WIDE.U32 R8, R7, 0x4, R8 ;  /* 0x0000000407087825 */ /* 0x001fcc00078e0008 */
[----:B------:R-:W2:Y:S01]  /*0a50*/  LDG.E R9, desc[UR8][R8.64] ;  /* 0x0000000808097981 */ /* 0x000ea2000c1e1900 */
[----:B------:R-:W-:-:S04]  /*0a60*/  IMAD R7, R2, UR4, R6 ;  /* 0x0000000402077c24 */ /* 0x000fc8000f8e0206 */
[----:B-1----:R-:W-:-:S05]  /*0a70*/  IMAD.WIDE.U32 R6, R7, 0x4, R10 ;  /* 0x0000000407067825 */ /* 0x002fca00078e000a */
[----:B--2---:R3:W-:Y:S01]  /*0a80*/  STG.E desc[UR8][R6.64], R9 ;  /* 0x0000000906007986 */ /* 0x0047e2000c101908 */
[----:B------:R-:W-:Y:S05]  /*0a90*/  BRA `(.L_x_17) ;  /* 0x0000002000ac7947 */ /* 0x000fea0003800000 */
.L_x_16:
[----:B------:R-:W0:Y:S01]  /*0aa0*/  LDCU UR11, c[0x0][0x3b0] ;  /* 0x00007600ff0b77ac */ /* 0x000e220008000800 */
[----:B------:R-:W0:Y:S02]  /*0ab0*/  LDCU UR4, c[0x0][0x3b8] ;  /* 0x00007700ff0477ac */ /* 0x000e240008000800 */
[----:B0-----:R-:W-:-:S06]  /*0ac0*/  UIADD3 UR4, UPT, UPT, UR11, -UR4, URZ ;  /* 0x800000040b047290 */ /* 0x001fcc000fffe0ff */
[----:B------:R-:W-:-:S13]  /*0ad0*/  ISETP.GE.U32.AND P0, PT, R0, UR4, PT ;  /* 0x0000000400007c0c */ /* 0x000fda000bf06070 */
[----:B------:R-:W-:Y:S05]  /*0ae0*/  @P0 BRA `(.L_x_22) ;  /* 0x0000001400800947 */ /* 0x000fea0003800000 */
[----:B------:R-:W0:Y:S01]  /*0af0*/  LDC R23, c[0x0][0x3c0] ;  /* 0x0000f000ff177b82 */ /* 0x000e220000000800 */
[----:B------:R-:W-:Y:S01]  /*0b00*/  ISETP.NE.AND P0, PT, R3, RZ, PT ;  /* 0x000000ff0300720c */ /* 0x000fe20003f05270 */
[----:B------:R-:W-:-:S12]  /*0b10*/  BSSY.RECONVERGENT B0, `(.L_x_23) ;  /* 0x0000051000007945 */ /* 0x000fd80003800200 */
[----:B------:R-:W-:Y:S05]  /*0b20*/  @P0 BRA `(.L_x_24) ;  /* 0x00000004003c0947 */ /* 0x000fea0003800000 */
[----:B------:R-:W1:Y:S01]  /*0b30*/  LDC.64 R26, c[0x0][0x3d0] ;  /* 0x0000f400ff1a7b82 */ /* 0x000e620000000a00 */
[----:B------:R-:W-:-:S04]  /*0b40*/  IMAD.SHL.U32 R5, R0, 0x2, RZ ;  /* 0x0000000200057824 */ /* 0x000fc800078e00ff */
[----:B-1----:R-:W-:-:S05]  /*0b50*/  IMAD.WIDE.U32 R26, R5, 0x30, R26 ;  /* 0x00000030051a7825 */ /* 0x002fca00078e001a */
[----:B------:R-:W2:Y:S04]  /*0b60*/  LDG.E.64 R24, desc[UR8][R26.64+0x30] ;  /* 0x000030081a187981 */ /* 0x000ea8000c1e1b00 */
[----:B------:R-:W3:Y:S04]  /*0b70*/  LDG.E.64 R16, desc[UR8][R26.64] ;  /* 0x000000081a107981 */ /* 0x000ee8000c1e1b00 */
[----:B------:R-:W4:Y:S04]  /*0b80*/  LDG.E.64 R6, desc[UR8][R26.64+0x40] ;  /* 0x000040081a067981 */ /* 0x000f28000c1e1b00 */
[----:B------:R-:W5:Y:S04]  /*0b90*/  LDG.E.64 R4, desc[UR8][R26.64+0x10] ;  /* 0x000010081a047981 */ /* 0x000f68000c1e1b00 */
[----:B------:R-:W5:Y:S04]  /*0ba0*/  LDG.E.64 R8, desc[UR8][R26.64+0x8] ;  /* 0x000008081a087981 */ /* 0x000f68000c1e1b00 */
[----:B------:R-:W5:Y:S01]  /*0bb0*/  LDG.E.64 R10, desc[UR8][R26.64+0x38] ;  /* 0x000038081a0a7981 */ /* 0x000f62000c1e1b00 */
[----:B------:R-:W-:-:S09]  /*0bc0*/  UIADD3 UR6, UPT, UPT, -UR7, UR11, URZ ;  /* 0x0000000b07067290 */ /* 0x000fd2000fffe1ff */
[----:B------:R-:W1:Y:S08]  /*0bd0*/  I2F.U32.RP R19, UR6 ;  /* 0x0000000600137d06 */ /* 0x000e700008209000 */
[----:B------:R-:W0:Y:S08]  /*0be0*/  I2F.U32.RP R18, UR7 ;  /* 0x0000000700127d06 */ /* 0x000e300008209000 */
[----:B-1----:R-:W1:Y:S08]  /*0bf0*/  MUFU.RCP R19, R19 ;  /* 0x0000001300137308 */ /* 0x002e700000001000 */
[----:B0-----:R-:W0:Y:S01]  /*0c00*/  MUFU.RCP R18, R18 ;  /* 0x0000001200127308 */ /* 0x001e220000001000 */
[----:B-1----:R-:W-:-:S07]  /*0c10*/  IADD3 R13, PT, PT, R19, 0xffffffe, RZ ;  /* 0x0ffffffe130d7810 */ /* 0x002fce0007ffe0ff */
[----:B------:R-:W1:Y:S01]  /*0c20*/  F2I.FTZ.U32.TRUNC.NTZ R13, R13 ;  /* 0x0000000d000d7305 */ /* 0x000e62000021f000 */
[----:B0-----:R-:W-:Y:S01]  /*0c30*/  IADD3 R15, PT, PT, R18, 0xffffffe, RZ ;  /* 0x0ffffffe120f7810 */ /* 0x001fe20007ffe0ff */
[----:B------:R-:W-:-:S06]  /*0c40*/  IMAD R21, RZ, RZ, -UR6 ;  /* 0x80000006ff157e24 */ /* 0x000fcc000f8e02ff */
[----:B------:R-:W0:Y:S01]  /*0c50*/  F2I.FTZ.U32.TRUNC.NTZ R15, R15 ;  /* 0x0000000f000f7305 */ /* 0x000e22000021f000 */
[----:B------:R-:W-:Y:S02]  /*0c60*/  IMAD.MOV.U32 R12, RZ, RZ, RZ ;  /* 0x000000ffff0c7224 */ /* 0x000fe400078e00ff */
[----:B-1----:R-:W-:-:S04]  /*0c70*/  IMAD R21, R21, R13, RZ ;  /* 0x0000000d15157224 */ /* 0x002fc800078e02ff */
[----:B------:R-:W-:-:S04]  /*0c80*/  IMAD.HI.U32 R12, R13, R21, R12 ;  /* 0x000000150d0c7227 */ /* 0x000fc800078e000c */
[----:B0-----:R-:W-:-:S04]  /*0c90*/  IMAD.MOV R21, RZ, RZ, -R15 ;  /* 0x000000ffff157224 */ /* 0x001fc800078e0a0f */
[----:B------:R-:W-:Y:S01]  /*0ca0*/  IMAD R21, R21, UR7, RZ ;  /* 0x0000000715157c24 */ /* 0x000fe2000f8e02ff */
[----:B------:R-:W0:Y:S01]  /*0cb0*/  S2UR UR5, SR_CgaCtaId ;  /* 0x00000000000579c3 */ /* 0x000e220000008800 */
[----:B------:R-:W-:Y:S01]  /*0cc0*/  ISETP.NE.U32.AND P3, PT, RZ, UR6, PT ;  /* 0x00000006ff007c0c */ /* 0x000fe2000bf65070 */
[----:B------:R-:W-:Y:S02]  /*0cd0*/  UMOV UR4, 0x400 ;  /* 0x0000040000047882 */ /* 0x000fe40000000000 */
[----:B0-----:R-:W-:Y:S01]  /*0ce0*/  ULEA UR4, UR5, UR4, 0x18 ;  /* 0x0000000405047291 */ /* 0x001fe2000f8ec0ff */
[----:B--2---:R-:W-:Y:S02]  /*0cf0*/  SHF.R.U32.HI R20, RZ, 0x2, R25 ;  /* 0x00000002ff147819 */ /* 0x004fe40000011619 */
[----:B---3--:R-:W-:Y:S02]  /*0d00*/  SHF.R.U32.HI R14, RZ, 0x2, R17 ;  /* 0x00000002ff0e7819 */ /* 0x008fe40000011611 */
[----:B------:R-:W-:-:S02]  /*0d10*/  LOP3.LUT R20, R20, R25, RZ, 0x3c, !PT ;  /* 0x0000001914147212 */ /* 0x000fc400078e3cff */
[----:B------:R-:W-:Y:S01]  /*0d20*/  LOP3.LUT R14, R14, R17, RZ, 0x3c, !PT ;  /* 0x000000110e0e7212 */ /* 0x000fe200078e3cff */
[----:B----4-:R-:W-:Y:S01]  /*0d30*/  IMAD.SHL.U32 R19, R7, 0x10, RZ ;  /* 0x0000001007137824 */ /* 0x010fe200078e00ff */
[----:B------:R-:W-:Y:S02]  /*0d40*/  SHF.L.U32 R18, R20, 0x1, RZ ;  /* 0x0000000114127819 */ /* 0x000fe400000006ff */
[----:B-----5:R-:W-:Y:S02]  /*0d50*/  SHF.L.U32 R13, R5, 0x4, RZ ;  /* 0x00000004050d7819 */ /* 0x020fe400000006ff */
[----:B------:R-:W-:Y:S02]  /*0d60*/  SHF.L.U32 R17, R14, 0x1, RZ ;  /* 0x000000010e117819 */ /* 0x000fe400000006ff */
[----:B------:R-:W-:Y:S02]  /*0d70*/  LOP3.LUT R18, R20, R18, R19, 0x96, !PT ;  /* 0x0000001214127212 */ /* 0x000fe400078e9613 */
[----:B------:R-:W-:Y:S01]  /*0d80*/  LOP3.LUT R14, R14, R17, R13, 0x96, !PT ;  /* 0x000000110e0e7212 */ /* 0x000fe200078e960d */
[----:B------:R-:W-:Y:S01]  /*0d90*/  VIADD R24, R24, 0x587c5 ;  /* 0x000587c518187836 */ /* 0x000fe20000000000 */
[----:B------:R-:W-:-:S02]  /*0da0*/  LOP3.LUT R19, R18, R7, RZ, 0x3c, !PT ;  /* 0x0000000712137212 */ /* 0x000fc400078e3cff */
[----:B------:R-:W-:Y:S02]  /*0db0*/  LOP3.LUT R13, R14, R5, RZ, 0x3c, !PT ;  /* 0x000000050e0d7212 */ /* 0x000fe400078e3cff */
[----:B------:R-:W-:Y:S01]  /*0dc0*/  MOV R14, RZ ;  /* 0x000000ff000e7202 */ /* 0x000fe20000000f00 */
[----:B------:R-:W-:Y:S01]  /*0dd0*/  IMAD.IADD R17, R19, 0x1, R24 ;  /* 0x0000000113117824 */ /* 0x000fe200078e0218 */
[----:B------:R-:W-:-:S03]  /*0de0*/  IADD3 R16, PT, PT, R16, 0x587c5, RZ ;  /* 0x000587c510107810 */ /* 0x000fc60007ffe0ff */
[----:B------:R-:W-:-:S04]  /*0df0*/  IMAD.HI.U32 R15, R15, R21, R14 ;  /* 0x000000150f0f7227 */ /* 0x000fc800078e000e */
[----:B------:R-:W-:-:S04]  /*0e00*/  IMAD.HI.U32 R12, R12, R17, RZ ;  /* 0x000000110c0c7227 */ /* 0x000fc800078e00ff */
[----:B------:R-:W-:Y:S01]  /*0e10*/  IMAD.IADD R20, R13, 0x1, R16 ;  /* 0x000000010d147824 */ /* 0x000fe200078e0210 */
[----:B------:R-:W-:-:S03]  /*0e20*/  IADD3 R12, PT, PT, -R12, RZ, RZ ;  /* 0x000000ff0c0c7210 */ /* 0x000fc60007ffe1ff */
[----:B------:R-:W-:-:S04]  /*0e30*/  IMAD.HI.U32 R15, R15, R20, RZ ;  /* 0x000000140f0f7227 */ /* 0x000fc800078e00ff */
[----:B------:R-:W-:Y:S02]  /*0e40*/  IMAD.MOV R15, RZ, RZ, -R15 ;  /* 0x000000ffff0f7224 */ /* 0x000fe400078e0a0f */
[----:B------:R-:W-:Y:S02]  /*0e50*/  IMAD R21, R12, UR6, R17 ;  /* 0x000000060c157c24 */ /* 0x000fe4000f8e0211 */
[----:B------:R-:W-:-:S03]  /*0e60*/  IMAD R20, R15, UR7, R20 ;  /* 0x000000070f147c24 */ /* 0x000fc6000f8e0214 */
[----:B------:R-:W-:Y:S02]  /*0e70*/  ISETP.GE.U32.AND P1, PT, R21, UR6, PT ;  /* 0x0000000615007c0c */ /* 0x000fe4000bf26070 */
[----:B------:R-:W-:-:S11]  /*0e80*/  ISETP.GE.U32.AND P0, PT, R20, UR7, PT ;  /* 0x0000000714007c0c */ /* 0x000fd6000bf06070 */
[----:B------:R-:W-:Y:S02]  /*0e90*/  @P1 IADD3 R21, PT, PT, R21, -UR6, RZ ;  /* 0x8000000615151c10 */ /* 0x000fe4000fffe0ff */
[----:B------:R-:W-:Y:S02]  /*0ea0*/  @P0 VIADD R20, R20, -UR7 ;  /* 0x8000000714140c36 */ /* 0x000fe40008000000 */
[----:B------:R-:W-:Y:S02]  /*0eb0*/  ISETP.GE.U32.AND P2, PT, R21, UR6, PT ;  /* 0x0000000615007c0c */ /* 0x000fe4000bf46070 */
[----:B------:R-:W-:Y:S02]  /*0ec0*/  ISETP.NE.U32.AND P1, PT, RZ, UR7, PT ;  /* 0x00000007ff007c0c */ /* 0x000fe4000bf25070 */
[----:B------:R-:W-:Y:S01]  /*0ed0*/  ISETP.GE.U32.AND P0, PT, R20, UR7, PT ;  /* 0x0000000714007c0c */ /* 0x000fe2000bf06070 */
[----:B------:R-:W-:Y:S01]  /*0ee0*/  IMAD.MOV.U32 R12, RZ, RZ, R5 ;  /* 0x000000ffff0c7224 */ /* 0x000fe200078e0005 */
[----:B------:R-:W-:Y:S01]  /*0ef0*/  MOV R15, R4 ;  /* 0x00000004000f7202 */ /* 0x000fe20000000f00 */
[----:B------:R-:W-:Y:S01]  /*0f00*/  IMAD.MOV.U32 R18, RZ, RZ, R7 ;  /* 0x000000ffff127224 */ /* 0x000fe200078e0007 */
[----:B------:R-:W-:-:S05]  /*0f10*/  MOV R14, R9 ;  /* 0x00000009000e7202 */ /* 0x000fca0000000f00 */
[----:B------:R-:W-:Y:S01]  /*0f20*/  @P2 VIADD R21, R21, -UR6 ;  /* 0x8000000615152c36 */ /* 0x000fe20008000000 */
[----:B------:R-:W-:Y:S01]  /*0f30*/  @!P3 LOP3.LUT R21, RZ, UR6, RZ, 0x33, !PT ;  /* 0x00000006ff15bc12 */ /* 0x000fe2000f8e33ff */
[----:B------:R-:W-:Y:S01]  /*0f40*/  IMAD.MOV.U32 R4, RZ, RZ, R11 ;  /* 0x000000ffff047224 */ /* 0x000fe200078e000b */
[----:B------:R-:W-:Y:S01]  /*0f50*/  MOV R17, R8 ;  /* 0x0000000800117202 */ /* 0x000fe20000000f00 */
[----:B------:R-:W-:Y:S01]  /*0f60*/  @P0 VIADD R20, R20, -UR7 ;  /* 0x8000000714140c36 */ /* 0x000fe20008000000 */
[----:B------:R-:W-:Y:S02]  /*0f70*/  MOV R5, R6 ;  /* 0x0000000600057202 */ /* 0x000fe40000000f00 */
[----:B------:R-:W-:Y:S02]  /*0f80*/  @!P1 LOP3.LUT R20, RZ, UR7, RZ, 0x33, !PT ;  /* 0x00000007ff149c12 */ /* 0x000fe4000f8e33ff */
[----:B------:R-:W-:Y:S02]  /*0f90*/  IADD3 R21, PT, PT, R21, UR7, RZ ;  /* 0x0000000715157c10 */ /* 0x000fe4000fffe0ff */
[----:B------:R-:W-:Y:S01]  /*0fa0*/  MOV R25, R10 ;  /* 0x0000000a00197202 */ /* 0x000fe20000000f00 */
[----:B------:R1:W-:Y:S04]  /*0fb0*/  STG.E.64 desc[UR8][R26.64+0x10], R12 ;  /* 0x0000100c1a007986 */ /* 0x0003e8000c101b08 */
[----:B------:R1:W-:Y:S04]  /*0fc0*/  STG.E.64 desc[UR8][R26.64+0x8], R14 ;  /* 0x0000080e1a007986 */ /* 0x0003e8000c101b08 */
[----:B------:R1:W-:Y:S04]  /*0fd0*/  STG.E.64 desc[UR8][R26.64], R16 ;  /* 0x000000101a007986 */ /* 0x0003e8000c101b08 */
[----:B------:R1:W-:Y:S04]  /*0fe0*/  STG.E.64 desc[UR8][R26.64+0x40], R18 ;  /* 0x000040121a007986 */ /* 0x0003e8000c101b08 */
[----:B------:R1:W-:Y:S04]  /*0ff0*/  STS.64 [UR4], R20 ;  /* 0x00000014ff007988 */ /* 0x0003e80008000a04 */
[----:B------:R1:W-:Y:S04]  /*1000*/  STG.E.64 desc[UR8][R26.64+0x38], R4 ;  /* 0x000038041a007986 */ /* 0x0003e8000c101b08 */
[----:B------:R1:W-:Y:S02]  /*1010*/  STG.E.64 desc[UR8][R26.64+0x30], R24 ;  /* 0x000030181a007986 */ /* 0x0003e4000c101b08 */
.L_x_24:
[----:B------:R-:W-:Y:S05]  /*1020*/  BSYNC.RECONVERGENT B0 ;  /* 0x0000000000007941 */ /* 0x000fea0003800200 */
.L_x_23:
[----:B------:R-:W-:Y:S01]  /*1030*/  BAR.SYNC.DEFER_BLOCKING 0x0 ;  /* 0x0000000000007b1d */ /* 0x000fe20000010000 */
[----:B0-----:R-:W-:-:S13]  /*1040*/  ISETP.NE.AND P0, PT, R23, RZ, PT ;  /* 0x000000ff1700720c */ /* 0x001fda0003f05270 */
[----:B------:R-:W-:Y:S05]  /*1050*/  @!P0 BRA `(.L_x_17) ;  /* 0x0000001c003c8947 */ /* 0x000fea0003800000 */
[----:B------:R-:W0:Y:S01]  /*1060*/  S2UR UR5, SR_CgaCtaId ;  /* 0x00000000000579c3 */ /* 0x000e220000008800 */
[C---:B------:R-:W-:Y:S01]  /*1070*/  ISETP.GE.U32.AND P1, PT, R23.reuse, 0x4, PT ;  /* 0x000000041700780c */ /* 0x040fe20003f26070 */
[----:B------:R-:W-:Y:S01]  /*1080*/  UMOV UR4, 0x400 ;  /* 0x0000040000047882 */ /* 0x000fe20000000000 */
[C---:B-1----:R-:W-:Y:S01]  /*1090*/  LOP3.LUT R4, R23.reuse, 0x3, RZ, 0xc0, !PT ;  /* 0x0000000317047812 */ /* 0x042fe200078ec0ff */
[----:B------:R-:W-:Y:S02]  /*10a0*/  IMAD R5, R23, UR10, RZ ;  /* 0x0000000a17057c24 */ /* 0x000fe4000f8e02ff */
[----:B------:R-:W-:Y:S01]  /*10b0*/  IMAD.MOV.U32 R6, RZ, RZ, RZ ;  /* 0x000000ffff067224 */ /* 0x000fe200078e00ff */
[----:B------:R-:W-:Y:S01]  /*10c0*/  ISETP.NE.AND P0, PT, R4, RZ, PT ;  /* 0x000000ff0400720c */ /* 0x000fe20003f05270 */
[----:B------:R-:W1:Y:S01]  /*10d0*/  LDC.64 R24, c[0x0][0x3c8] ;  /* 0x0000f200ff187b82 */ /* 0x000e620000000a00 */
[----:B0-----:R-:W-:Y:S01]  /*10e0*/  ULEA UR4, UR5, UR4, 0x18 ;  /* 0x0000000405047291 */ /* 0x001fe2000f8ec0ff */
[----:B-1----:R-:W-:-:S08]  /*10f0*/  IMAD.WIDE.U32 R24, R2, 0x30, R24 ;  /* 0x0000003002187825 */ /* 0x002fd000078e0018 */
[----:B------:R-:W0:Y:S01]  /*1100*/  LDS.64 R10, [UR4] ;  /* 0x00000004ff0a7984 */ /* 0x000e220008000a00 */
[----:B------:R-:W-:Y:S05]  /*1110*/  @!P1 BRA `(.L_x_25) ;  /* 0x00000008002c9947 */ /* 0x000fea0003800000 */
[----:B------:R-:W-:Y:S01]  /*1120*/  LOP3.LUT R6, R23, 0xfffffffc, RZ, 0xc0, !PT ;  /* 0xfffffffc17067812 */ /* 0x000fe200078ec0ff */
[----:B------:R-:W-:Y:S01]  /*1130*/  IMAD R7, R2, R23, 0x3 ;  /* 0x0000000302077424 */ /* 0x000fe200078e0217 */
[----:B------:R-:W-:Y:S01]  /*1140*/  MOV R8, R3 ;  /* 0x0000000300087202 */ /* 0x000fe20000000f00 */
[----:B------:R-:W1:Y:S02]  /*1150*/  LDCU UR4, c[0x0][0x3bc] ;  /* 0x00007780ff0477ac */ /* 0x000e640008000800 */
[----:B------:R-:W-:-:S07]  /*1160*/  IMAD.MOV R9, RZ, RZ, -R6 ;  /* 0x000000ffff097224 */ /* 0x000fce00078e0a06 */
.L_x_26:
[----:B--2---:R-:W2:Y:S01]  /*1170*/  LDG.E.64 R20, desc[UR8][R24.64] ;  /* 0x0000000818147981 */ /* 0x004ea2000c1e1b00 */
[----:B------:R-:W3:Y:S03]  /*1180*/  LDC.64 R22, c[0x0][0x398] ;  /* 0x0000e600ff167b82 */ /* 0x000ee60000000a00 */
[----:B------:R-:W4:Y:S04]  /*1190*/  LDG.E.64 R12, desc[UR8][R24.64+0x10] ;  /* 0x00001008180c7981 */ /* 0x000f28000c1e1b00 */
[----:B------:R-:W5:Y:S01]  /*11a0*/  LDG.E.64 R14, desc[UR8][R24.64+0x8] ;  /* 0x00000808180e7981 */ /* 0x000f62000c1e1b00 */
[----:B--2---:R-:W-:Y:S02]  /*11b0*/  SHF.R.U32.HI R16, RZ, 0x2, R21 ;  /* 0x00000002ff107819 */ /* 0x004fe40000011615 */
[----:B------:R-:W-:-:S02]  /*11c0*/  IADD3 R20, PT, PT, R20, 0x587c5, RZ ;  /* 0x000587c514147810 */ /* 0x000fc40007ffe0ff */
[----:B------:R-:W-:Y:S02]  /*11d0*/  LOP3.LUT R16, R16, R21, RZ, 0x3c, !PT ;  /* 0x0000001510107212 */ /* 0x000fe400078e3cff */
[----:B----4-:R-:W-:Y:S01]  /*11e0*/  SHF.L.U32 R17, R13, 0x4, RZ ;  /* 0x000000040d117819 */ /* 0x010fe200000006ff */
[----:B-----5:R-:W-:Y:S01]  /*11f0*/  IMAD.MOV.U32 R21, RZ, RZ, R14 ;  /* 0x000000ffff157224 */ /* 0x020fe200078e000e */
[----:B------:R-:W-:Y:S01]  /*1200*/  MOV R19, R12 ;  /* 0x0000000c00137202 */ /* 0x000fe20000000f00 */
[----:B------:R-:W-:-:S03]  /*1210*/  IMAD.SHL.U32 R18, R16, 0x2, RZ ;  /* 0x0000000210127824 */ /* 0x000fc600078e00ff */
[----:B------:R2:W-:Y:S02]  /*1220*/  STG.E.64 desc[UR8][R24.64], R20 ;  /* 0x0000001418007986 */ /* 0x0005e4000c101b08 */
[----:B------:R-:W-:Y:S01]  /*1230*/  LOP3.LUT R18, R16, R18, R17, 0x96, !PT ;  /* 0x0000001210127212 */ /* 0x000fe200078e9611 */
[----:B------:R-:W-:-:S03]  /*1240*/  IMAD.MOV.U32 R16, RZ, RZ, R13 ;  /* 0x000000ffff107224 */ /* 0x000fc600078e000d */
[----:B------:R-:W-:Y:S02]  /*1250*/  LOP3.LUT R17, R18, R13, RZ, 0x3c, !PT ;  /* 0x0000000d12117212 */ /* 0x000fe400078e3cff */
[----:B------:R-:W-:-:S03]  /*1260*/  MOV R18, R15 ;  /* 0x0000000f00127202 */ /* 0x000fc60000000f00 */
[----:B------:R-:W-:Y:S01]  /*1270*/  IMAD.IADD R28, R17, 0x1, R20 ;  /* 0x00000001111c7824 */ /* 0x000fe200078e0214 */
[----:B------:R-:W-:Y:S03]  /*1280*/  STG.E.64 desc[UR8][R24.64+0x10], R16 ;  /* 0x0000101018007986 */ /* 0x000fe6000c101b08 */
[----:B------:R-:W4:Y:S01]  /*1290*/  I2F.F64.U32 R26, R28 ;  /* 0x0000001c001a7312 */ /* 0x000f220000201800 */
[----:B------:R5:W-:Y:S01]  /*12a0*/  STG.E.64 desc[UR8][R24.64+0x8], R18 ;  /* 0x0000081218007986 */ /* 0x000be2000c101b08 */
[----:B----4-:R-:W-:-:S10]  /*12b0*/  DMUL R26, R26, 2.3283064365386962891e-10 ;  /* 0x3df000001a1a7828 */ /* 0x010fd40000000000 */
[----:B------:R-:W1:Y:S02]  /*12c0*/  F2F.F32.F64 R26, R26 ;  /* 0x0000001a001a7310 */ /* 0x000e640000301000 */
[----:B-1----:R-:W-:-:S04]  /*12d0*/  FSETP.GEU.AND P1, PT, R26, UR4, PT ;  /* 0x000000041a007c0b */ /* 0x002fc8000bf2e000 */
[----:B0-----:R-:W-:-:S05]  /*12e0*/  SEL R29, R10, R11, !P1 ;  /* 0x0000000b0a1d7207 */ /* 0x001fca0004800000 */
[----:B---3--:R-:W-:Y:S02]  /*12f0*/  IMAD.WIDE R14, R29, 0x4, R22 ;  /* 0x000000041d0e7825 */ /* 0x008fe400078e0216 */
[----:B------:R-:W0:Y:S04]  /*1300*/  LDC.64 R28, c[0x0][0x380] ;  /* 0x0000e000ff1c7b82 */ /* 0x000e280000000a00 */
[----:B------:R-:W3:Y:S01]  /*1310*/  LDG.E R14, desc[UR8][R14.64] ;  /* 0x000000080e0e7981 */ /* 0x000ee2000c1e1900 */
[----:B------:R-:W-:Y:S01]  /*1320*/  IADD3 R13, PT, PT, R7, -0x3, RZ ;  /* 0xfffffffd070d7810 */ /* 0x000fe20007ffe0ff */
[----:B---3--:R-:W-:-:S04]  /*1330*/  IMAD R27, R5, R14, R8 ;  /* 0x0000000e051b7224 */ /* 0x008fc800078e0208 */
[----:B0-----:R-:W-:-:S05]  /*1340*/  IMAD.WIDE.U32 R26, R27, 0x4, R28 ;  /* 0x000000041b1a7825 */ /* 0x001fca00078e001c */
[----:B--2---:R0:W2:Y:S02]  /*1350*/  LDG.E R21, desc[UR8][R26.64] ;  /* 0x000000081a157981 */ /* 0x0040a4000c1e1900 */
[----:B0-----:R-:W0:Y:S02]  /*1360*/  LDC.64 R26, c[0x0][0x388] ;  /* 0x0000e200ff1a7b82 */ /* 0x001e240000000a00 */
[----:B0-----:R-:W-:-:S05]  /*1370*/  IMAD.WIDE.U32 R12, R13, 0x4, R26 ;  /* 0x000000040d0c7825 */ /* 0x001fca00078e001a */
[----:B--2---:R0:W-:Y:S04]  /*1380*/  STG.E desc[UR8][R12.64], R21 ;  /* 0x000000150c007986 */ /* 0x0041e8000c101908 */
[----:B-----5:R-:W2:Y:S04]  /*1390*/  LDG.E.64 R18, desc[UR8][R24.64] ;  /* 0x0000000818127981 */ /* 0x020ea8000c1e1b00 */
[----:B------:R-:W3:Y:S04]  /*13a0*/  LDG.E.64 R14, desc[UR8][R24.64+0x8] ;  /* 0x00000808180e7981 */ /* 0x000ee8000c1e1b00 */
[----:B0-----:R-:W4:Y:S01]  /*13b0*/  LDG.E.64 R12, desc[UR8][R24.64+0x10] ;  /* 0x00001008180c7981 */ /* 0x001f22000c1e1b00 */
[----:B--2---:R-:W-:-:S04]  /*13c0*/  SHF.R.U32.HI R16, RZ, 0x2, R19 ;  /* 0x00000002ff107819 */ /* 0x004fc80000011613 */
[----:B------:R-:W-:Y:S01]  /*13d0*/  LOP3.LUT R16, R16, R19, RZ, 0x3c, !PT ;  /* 0x0000001310107212 */ /* 0x000fe200078e3cff */
[----:B----4-:R-:W-:-:S03]  /*13e0*/  IMAD.SHL.U32 R17, R13, 0x10, RZ ;  /* 0x000000100d117824 */ /* 0x010fc600078e00ff */
[----:B------:R-:W-:-:S04]  /*13f0*/  SHF.L.U32 R19, R16, 0x1, RZ ;  /* 0x0000000110137819 */ /* 0x000fc800000006ff */
[----:B------:R-:W-:Y:S02]  /*1400*/  LOP3.LUT R16, R16, R19, R17, 0x96, !PT ;  /* 0x0000001310107212 */ /* 0x000fe400078e9611 */
[----:B------:R-:W-:Y:S02]  /*1410*/  IADD3 R18, PT, PT, R18, 0x587c5, RZ ;  /* 0x000587c512127810 */ /* 0x000fe40007ffe0ff */
[----:B------:R-:W-:-:S05]  /*1420*/  LOP3.LUT R17, R16, R13, RZ, 0x3c, !PT ;  /* 0x0000000d10117212 */ /* 0x000fca00078e3cff */
[----:B------:R-:W-:-:S06]  /*1430*/  IMAD.IADD R20, R17, 0x1, R18 ;  /* 0x0000000111147824 */ /* 0x000fcc00078e0212 */
[----:B------:R-:W0:Y:S02]  /*1440*/  I2F.F64.U32 R20, R20 ;  /* 0x0000001400147312 */ /* 0x000e240000201800 */
[----:B0-----:R-:W-:-:S10]  /*1450*/  DMUL R20, R20, 2.3283064365386962891e-10 ;  /* 0x3df0000014147828 */ /* 0x001fd40000000000 */
[----:B------:R-:W0:Y:S01]  /*1460*/  F2F.F32.F64 R21, R20 ;  /* 0x0000001400157310 */ /* 0x000e220000301000 */
[----:B------:R-:W-:Y:S01]  /*1470*/  IMAD.MOV.U32 R16, RZ, RZ, R13 ;  /* 0x000000ffff107224 */ /* 0x000fe200078e000d */
[----:B------:R-:W-:Y:S01]  /*1480*/  MOV R13, R12 ;  /* 0x0000000c000d7202 */ /* 0x000fe20000000f00 */
[----:B---3--:R-:W-:Y:S01]  /*1490*/  IMAD.MOV.U32 R12, RZ, RZ, R15 ;  /* 0x000000ffff0c7224 */ /* 0x008fe200078e000f */
[----:B------:R-:W-:Y:S02]  /*14a0*/  MOV R19, R14 ;  /* 0x0000000e00137202 */ /* 0x000fe40000000f00 */
[----:B0-----:R-:W-:-:S04]  /*14b0*/  FSETP.GEU.AND P1, PT, R21, UR4, PT ;  /* 0x0000000415007c0b */ /* 0x001fc8000bf2e000 */
[----:B------:R-:W-:-:S05]  /*14c0*/  SEL R21, R10, R11, !P1 ;  /* 0x0000000b0a157207 */ /* 0x000fca0004800000 */
[----:B------:R-:W-:Y:S01]  /*14d0*/  IMAD.WIDE R14, R21, 0x4, R22 ;  /* 0x00000004150e7825 */ /* 0x000fe200078e0216 */
[----:B------:R0:W-:Y:S04]  /*14e0*/  STG.E.64 desc[UR8][R24.64+0x10], R16 ;  /* 0x0000101018007986 */ /* 0x0001e8000c101b08 */
[----:B------:R-:W-:Y:S04]  /*14f0*/  STG.E.64 desc[UR8][R24.64+0x8], R12 ;  /* 0x0000080c18007986 */ /* 0x000fe8000c101b08 */
[----:B------:R1:W-:Y:S04]  /*1500*/  STG.E.64 desc[UR8][R24.64], R18 ;  /* 0x0000001218007986 */ /* 0x0003e8000c101b08 */
[----:B------:R-:W0:Y:S02]  /*1510*/  LDG.E R14, desc[UR8][R14.64] ;  /* 0x000000080e0e7981 */ /* 0x000e24000c1e1900 */
[----:B0-----:R-:W-:-:S04]  /*1520*/  IMAD R16, R5, R14, R8 ;  /* 0x0000000e05107224 */ /* 0x001fc800078e0208 */
[----:B------:R-:W-:-:S04]  /*1530*/  VIADD R17, R16, 0x1 ;  /* 0x0000000110117836 */ /* 0x000fc80000000000 */
[----:B------:R-:W-:-:S05]  /*1540*/  IMAD.WIDE.U32 R16, R17, 0x4, R28 ;  /* 0x0000000411107825 */ /* 0x000fca00078e001c */
[----:B-1----:R0:W2:Y:S01]  /*1550*/  LDG.E R19, desc[UR8][R16.64] ;  /* 0x0000000810137981 */ /* 0x0020a2000c1e1900 */
[----:B------:R-:W-:-:S05]  /*1560*/  IADD3 R21, PT, PT, R7, -0x2, RZ ;  /* 0xfffffffe07157810 */ /* 0x000fca0007ffe0ff */
[----:B0-----:R-:W-:-:S05]  /*1570*/  IMAD.WIDE.U32 R16, R21, 0x4, R26 ;  /* 0x0000000415107825 */ /* 0x001fca00078e001a */
[----:B--2---:R0:W-:Y:S04]  /*1580*/  STG.E desc[UR8][R16.64], R19 ;  /* 0x0000001310007986 */ /* 0x0041e8000c101908 */
[----:B------:R-:W2:Y:S04]  /*1590*/  LDG.E.64 R20, desc[UR8][R24.64] ;  /* 0x0000000818147981 */ /* 0x000ea8000c1e1b00 */
[----:B------:R-:W3:Y:S04]  /*15a0*/  LDG.E.64 R12, desc[UR8][R24.64+0x10] ;  /* 0x00001008180c7981 */ /* 0x000ee8000c1e1b00 */
[----:B------:R-:W4:Y:S01]  /*15b0*/  LDG.E.64 R14, desc[UR8][R24.64+0x8] ;  /* 0x00000808180e7981 */ /* 0x000f22000c1e1b00 */
[----:B--2---:R-:W-:-:S04]  /*15c0*/  SHF.R.U32.HI R18, RZ, 0x2, R21 ;  /* 0x00000002ff127819 */ /* 0x004fc80000011615 */
[----:B------:R-:W-:Y:S01]  /*15d0*/  LOP3.LUT R18, R18, R21, RZ, 0x3c, !PT ;  /* 0x0000001512127212 */ /* 0x000fe200078e3cff */
[----:B---3--:R-:W-:-:S03]  /*15e0*/  IMAD.SHL.U32 R21, R13, 0x10, RZ ;  /* 0x000000100d157824 */ /* 0x008fc600078e00ff */
[----:B0-----:R-:W-:-:S04]  /*15f0*/  SHF.L.U32 R19, R18, 0x1, RZ ;  /* 0x0000000112137819 */ /* 0x001fc800000006ff */
        /* <DEDUP_REMOVED lines=9> */
[----:B----4-:R-:W-:Y:S01]  /*1690*/  IMAD.MOV.U32 R12, RZ, RZ, R15 ;  /* 0x000000ffff0c7224 */ /* 0x010fe200078e000f */
[----:B------:R-:W-:Y:S02]  /*16a0*/  MOV R21, R14 ;  /* 0x0000000e00157202 */ /* 0x000fe40000000f00 */
[----:B0-----:R-:W-:-:S04]  /*16b0*/  FSETP.GEU.AND P1, PT, R19, UR4, PT ;  /* 0x0000000413007c0b */ /* 0x001fc8000bf2e000 */
[----:B------:R-:W-:-:S05]  /*16c0*/  SEL R19, R10, R11, !P1 ;  /* 0x0000000b0a137207 */ /* 0x000fca0004800000 */
[----:B------:R-:W-:Y:S01]  /*16d0*/  IMAD.WIDE R14, R19, 0x4, R22 ;  /* 0x00000004130e7825 */ /* 0x000fe200078e0216 */
[----:B------:R0:W-:Y:S04]  /*16e0*/  STG.E.64 desc[UR8][R24.64+0x10], R16 ;  /* 0x0000101018007986 */ /* 0x0001e8000c101b08 */
[----:B------:R1:W-:Y:S04]  /*16f0*/  STG.E.64 desc[UR8][R24.64+0x8], R12 ;  /* 0x0000080c18007986 */ /* 0x0003e8000c101b08 */
[----:B------:R-:W-:Y:S04]  /*1700*/  STG.E.64 desc[UR8][R24.64], R20 ;  /* 0x0000001418007986 */ /* 0x000fe8000c101b08 */
[----:B------:R-:W0:Y:S02]  /*1710*/  LDG.E R14, desc[UR8][R14.64] ;  /* 0x000000080e0e7981 */ /* 0x000e24000c1e1900 */
[----:B0-----:R-:W-:-:S04]  /*1720*/  IMAD R16, R5, R14, R8 ;  /* 0x0000000e05107224 */ /* 0x001fc800078e0208 */
[----:B------:R-:W-:-:S04]  /*1730*/  VIADD R17, R16, 0x2 ;  /* 0x0000000210117836 */ /* 0x000fc80000000000 */
[----:B------:R-:W-:-:S05]  /*1740*/  IMAD.WIDE.U32 R16, R17, 0x4, R28 ;  /* 0x0000000411107825 */ /* 0x000fca00078e001c */
[----:B------:R0:W2:Y:S01]  /*1750*/  LDG.E R19, desc[UR8][R16.64] ;  /* 0x0000000810137981 */ /* 0x0000a2000c1e1900 */
[----:B------:R-:W-:-:S05]  /*1760*/  IADD3 R18, PT, PT, R7, -0x1, RZ ;  /* 0xffffffff07127810 */ /* 0x000fca0007ffe0ff */
[----:B0-----:R-:W-:-:S05]  /*1770*/  IMAD.WIDE.U32 R16, R18, 0x4, R26 ;  /* 0x0000000412107825 */ /* 0x001fca00078e001a */
[----:B--2---:R0:W-:Y:S04]  /*1780*/  STG.E desc[UR8][R16.64], R19 ;  /* 0x0000001310007986 */ /* 0x0041e8000c101908 */
[----:B------:R-:W2:Y:S04]  /*1790*/  LDG.E.64 R14, desc[UR8][R24.64+0x10] ;  /* 0x00001008180e7981 */ /* 0x000ea8000c1e1b00 */
[----:B-1----:R-:W3:Y:S04]  /*17a0*/  LDG.E.64 R12, desc[UR8][R24.64+0x8] ;  /* 0x00000808180c7981 */ /* 0x002ee8000c1e1b00 */
[----:B0-----:R-:W4:Y:S01]  /*17b0*/  LDG.E.64 R18, desc[UR8][R24.64] ;  /* 0x0000000818127981 */ /* 0x001f22000c1e1b00 */
[----:B--2---:R-:W-:Y:S01]  /*17c0*/  IMAD.SHL.U32 R21, R15, 0x10, RZ ;  /* 0x000000100f157824 */ /* 0x004fe200078e00ff */
[----:B----4-:R-:W-:-:S04]  /*17d0*/  SHF.R.U32.HI R20, RZ, 0x2, R19 ;  /* 0x00000002ff147819 */ /* 0x010fc80000011613 */
[----:B------:R-:W-:-:S04]  /*17e0*/  LOP3.LUT R20, R20, R19, RZ, 0x3c, !PT ;  /* 0x0000001314147212 */ /* 0x000fc800078e3cff */
        /* <DEDUP_REMOVED lines=16> */
[----:B------:R2:W-:Y:S04]  /*18f0*/  STG.E.64 desc[UR8][R24.64+0x8], R14 ;  /* 0x0000080e18007986 */ /* 0x0005e8000c101b08 */
[----:B------:R2:W-:Y:S04]  /*1900*/  STG.E.64 desc[UR8][R24.64], R18 ;  /* 0x0000001218007986 */ /* 0x0005e8000c101b08 */
[----:B------:R-:W3:Y:S02]  /*1910*/  LDG.E R22, desc[UR8][R22.64] ;  /* 0x0000000816167981 */ /* 0x000ee4000c1e1900 */
[----:B---3--:R-:W-:-:S04]  /*1920*/  IMAD R12, R5, R22, R8 ;  /* 0x00000016050c7224 */ /* 0x008fc800078e0208 */
[----:B------:R-:W-:-:S04]  /*1930*/  VIADD R13, R12, 0x3 ;  /* 0x000000030c0d7836 */ /* 0x000fc80000000000 */
[----:B------:R-:W-:-:S06]  /*1940*/  IMAD.WIDE.U32 R28, R13, 0x4, R28 ;  /* 0x000000040d1c7825 */ /* 0x000fcc00078e001c */
[----:B------:R-:W3:Y:S01]  /*1950*/  LDG.E R29, desc[UR8][R28.64] ;  /* 0x000000081c1d7981 */ /* 0x000ee2000c1e1900 */
[----:B------:R-:W-:Y:S01]  /*1960*/  IMAD.WIDE.U32 R26, R7, 0x4, R26 ;  /* 0x00000004071a7825 */ /* 0x000fe200078e001a */
[----:B------:R-:W-:-:S04]  /*1970*/  IADD3 R9, PT, PT, R9, 0x4, RZ ;  /* 0x0000000409097810 */ /* 0x000fc80007ffe0ff */
[----:B------:R-:W-:Y:S01]  /*1980*/  ISETP.NE.AND P1, PT, R9, RZ, PT ;  /* 0x000000ff0900720c */ /* 0x000fe20003f25270 */
[----:B------:R-:W-:Y:S01]  /*1990*/  VIADD R7, R7, 0x4 ;  /* 0x0000000407077836 */ /* 0x000fe20000000000 */
[----:B------:R-:W-:Y:S01]  /*19a0*/  IADD3 R8, PT, PT, R8, 0x4, RZ ;  /* 0x0000000408087810 */ /* 0x000fe20007ffe0ff */
[----:B---3--:R2:W-:Y:S10]  /*19b0*/  STG.E desc[UR8][R26.64], R29 ;  /* 0x0000001d1a007986 */ /* 0x0085f4000c101908 */
[----:B------:R-:W-:Y:S05]  /*19c0*/  @P1 BRA `(.L_x_26) ;  /* 0xfffffff400e81947 */ /* 0x000fea000383ffff */
.L_x_25:
[----:B------:R-:W-:Y:S05]  /*19d0*/  @!P0 BRA `(.L_x_17) ;  /* 0x0000001000dc8947 */ /* 0x000fea0003800000 */
[----:B------:R-:W1:Y:S01]  /*19e0*/  LDCU UR6, c[0x0][0x3c0] ;  /* 0x00007800ff0677ac */ /* 0x000e620008000800 */
[----:B------:R-:W-:Y:S01]  /*19f0*/  ISETP.NE.AND P0, PT, R4, 0x1, PT ;  /* 0x000000010400780c */ /* 0x000fe20003f05270 */
[----:B-1----:R-:W-:-:S04]  /*1a00*/  ULOP3.LUT UR4, UR6, 0x1, URZ, 0xc0, !UPT ;  /* 0x0000000106047892 */ /* 0x002fc8000f8ec0ff */
[----:B------:R-:W-:-:S08]  /*1a10*/  UISETP.NE.U32.AND UP0, UPT, UR4, 0x1, UPT ;  /* 0x000000010400788c */ /* 0x000fd0000bf05070 */
[----:B------:R-:W-:Y:S05]  /*1a20*/  @!P0 BRA `(.L_x_27) ;  /* 0x0000000400188947 */ /* 0x000fea0003800000 */
[----:B--2---:R-:W2:Y:S01]  /*1a30*/  LDG.E.64 R16, desc[UR8][R24.64] ;  /* 0x0000000818107981 */ /* 0x004ea2000c1e1b00 */
[----:B------:R-:W1:Y:S01]  /*1a40*/  LDCU UR4, c[0x0][0x3bc] ;  /* 0x00007780ff0477ac */ /* 0x000e620008000800 */
[----:B------:R-:W3:Y:S02]  /*1a50*/  LDC.64 R26, c[0x0][0x398] ;  /* 0x0000e600ff1a7b82 */ /* 0x000ee40000000a00 */
[----:B------:R-:W4:Y:S01]  /*1a60*/  LDG.E.64 R12, desc[UR8][R24.64+0x10] ;  /* 0x00001008180c7981 */ /* 0x000f22000c1e1b00 */
[----:B------:R-:W5:Y:S03]  /*1a70*/  LDCU UR5, c[0x0][0x3c0] ;  /* 0x00007800ff0577ac */ /* 0x000f660008000800 */
[----:B------:R-:W5:Y:S01]  /*1a80*/  LDG.E.64 R8, desc[UR8][R24.64+0x8] ;  /* 0x0000080818087981 */ /* 0x000f62000c1e1b00 */
[----:B--2---:R-:W-:Y:S01]  /*1a90*/  SHF.R.U32.HI R4, RZ, 0x2, R17 ;  /* 0x00000002ff047819 */ /* 0x004fe20000011611 */
[----:B------:R-:W-:-:S03]  /*1aa0*/  VIADD R16, R16, 0x587c5 ;  /* 0x000587c510107836 */ /* 0x000fc60000000000 */
[----:B------:R-:W-:Y:S01]  /*1ab0*/  LOP3.LUT R4, R4, R17, RZ, 0x3c, !PT ;  /* 0x0000001104047212 */ /* 0x000fe200078e3cff */
[----:B----4-:R-:W-:-:S03]  /*1ac0*/  IMAD.SHL.U32 R7, R13, 0x10, RZ ;  /* 0x000000100d077824 */ /* 0x010fc600078e00ff */
[C---:B------:R-:W-:Y:S02]  /*1ad0*/  SHF.L.U32 R14, R4.reuse, 0x1, RZ ;  /* 0x00000001040e7819 */ /* 0x040fe400000006ff */
[----:B-----5:R-:W-:Y:S02]  /*1ae0*/  MOV R17, R8 ;  /* 0x0000000800117202 */ /* 0x020fe40000000f00 */
[----:B------:R-:W-:-:S03]  /*1af0*/  LOP3.LUT R14, R4, R14, R7, 0x96, !PT ;  /* 0x0000000e040e7212 */ /* 0x000fc600078e9607 */
[----:B------:R-:W-:Y:S01]  /*1b00*/  STG.E.64 desc[UR8][R24.64], R16 ;  /* 0x0000001018007986 */ /* 0x000fe2000c101b08 */
[-C--:B------:R-:W-:Y:S02]  /*1b10*/  LOP3.LUT R15, R14, R13.reuse, RZ, 0x3c, !PT ;  /* 0x0000000d0e0f7212 */ /* 0x080fe400078e3cff */
[----:B------:R-:W-:Y:S02]  /*1b20*/  MOV R14, R13 ;  /* 0x0000000d000e7202 */ /* 0x000fe40000000f00 */
[----:B------:R-:W-:-:S03]  /*1b30*/  IADD3 R4, PT, PT, R15, R16, RZ ;  /* 0x000000100f047210 */ /* 0x000fc60007ffe0ff */
[----:B------:R2:W-:Y:S01]  /*1b40*/  STG.E.64 desc[UR8][R24.64+0x10], R14 ;  /* 0x0000100e18007986 */ /* 0x0005e2000c101b08 */
[----:B------:R-:W4:Y:S02]  /*1b50*/  I2F.F64.U32 R18, R4 ;  /* 0x0000000400127312 */ /* 0x000f240000201800 */
[----:B----4-:R-:W-:Y:S01]  /*1b60*/  DMUL R20, R18, 2.3283064365386962891e-10 ;  /* 0x3df0000012147828 */ /* 0x010fe20000000000 */
[----:B------:R-:W-:Y:S02]  /*1b70*/  IMAD.MOV.U32 R19, RZ, RZ, R12 ;  /* 0x000000ffff137224 */ /* 0x000fe400078e000c */
[----:B------:R-:W-:Y:S01]  /*1b80*/  IMAD.MOV.U32 R18, RZ, RZ, R9 ;  /* 0x000000ffff127224 */ /* 0x000fe200078e0009 */
[----:B------:R-:W4:Y:S04]  /*1b90*/  LDC.64 R12, c[0x0][0x388] ;  /* 0x0000e200ff0c7b82 */ /* 0x000f280000000a00 */
[----:B------:R5:W-:Y:S02]  /*1ba0*/  STG.E.64 desc[UR8][R24.64+0x8], R18 ;  /* 0x0000081218007986 */ /* 0x000be4000c101b08 */
[----:B------:R-:W1:Y:S02]  /*1bb0*/  F2F.F32.F64 R20, R20 ;  /* 0x0000001400147310 */ /* 0x000e640000301000 */
[----:B------:R-:W2:Y:S01]  /*1bc0*/  LDC.64 R8, c[0x0][0x380] ;  /* 0x0000e000ff087b82 */ /* 0x000ea20000000a00 */
[----:B-1----:R-:W-:-:S04]  /*1bd0*/  FSETP.GEU.AND P0, PT, R20, UR4, PT ;  /* 0x0000000414007c0b */ /* 0x002fc8000bf0e000 */
[----:B0-----:R-:W-:-:S05]  /*1be0*/  SEL R23, R10, R11, !P0 ;  /* 0x0000000b0a177207 */ /* 0x001fca0004000000 */
[----:B---3--:R-:W-:-:S06]  /*1bf0*/  IMAD.WIDE R22, R23, 0x4, R26 ;  /* 0x0000000417167825 */ /* 0x008fcc00078e021a */
[----:B------:R-:W3:Y:S01]  /*1c00*/  LDG.E R22, desc[UR8][R22.64] ;  /* 0x0000000816167981 */ /* 0x000ee2000c1e1900 */
[----:B------:R-:W-:-:S04]  /*1c10*/  IMAD.IADD R4, R6, 0x1, R3 ;  /* 0x0000000106047824 */ /* 0x000fc800078e0203 */
[----:B---3--:R-:W-:-:S04]  /*1c20*/  IMAD R21, R5, R22, R4 ;  /* 0x0000001605157224 */ /* 0x008fc800078e0204 */
[----:B--2---:R-:W-:-:S06]  /*1c30*/  IMAD.WIDE.U32 R20, R21, 0x4, R8 ;  /* 0x0000000415147825 */ /* 0x004fcc00078e0008 */
[----:B------:R-:W2:Y:S01]  /*1c40*/  LDG.E R21, desc[UR8][R20.64] ;  /* 0x0000000814157981 */ /* 0x000ea2000c1e1900 */
[----:B------:R-:W-:-:S04]  /*1c50*/  IMAD R7, R2, UR5, R6 ;  /* 0x0000000502077c24 */ /* 0x000fc8000f8e0206 */
[----:B----4-:R-:W-:-:S05]  /*1c60*/  IMAD.WIDE.U32 R28, R7, 0x4, R12 ;  /* 0x00000004071c7825 */ /* 0x010fca00078e000c */
[----:B--2---:R0:W-:Y:S04]  /*1c70*/  STG.E desc[UR8][R28.64], R21 ;  /* 0x000000151c007986 */ /* 0x0041e8000c101908 */
[----:B------:R-:W5:Y:S04]  /*1c80*/  LDG.E.64 R22, desc[UR8][R24.64] ;  /* 0x0000000818167981 */ /* 0x000f68000c1e1b00 */
[----:B------:R-:W2:Y:S04]  /*1c90*/  LDG.E.64 R14, desc[UR8][R24.64+0x10] ;  /* 0x00001008180e7981 */ /* 0x000ea8000c1e1b00 */
[----:B------:R-:W3:Y:S01]  /*1ca0*/  LDG.E.64 R16, desc[UR8][R24.64+0x8] ;  /* 0x0000080818107981 */ /* 0x000ee2000c1e1b00 */
[----:B-----5:R-:W-:-:S02]  /*1cb0*/  SHF.R.U32.HI R18, RZ, 0x2, R23 ;  /* 0x00000002ff127819 */ /* 0x020fc40000011617 */
[----:B------:R-:W-:Y:S02]  /*1cc0*/  IADD3 R22, PT, PT, R22, 0x587c5, RZ ;  /* 0x000587c516167810 */ /* 0x000fe40007ffe0ff */
[----:B------:R-:W-:Y:S02]  /*1cd0*/  LOP3.LUT R18, R18, R23, RZ, 0x3c, !PT ;  /* 0x0000001712127212 */ /* 0x000fe400078e3cff */
[----:B--2---:R-:W-:Y:S02]  /*1ce0*/  SHF.L.U32 R19, R15, 0x4, RZ ;  /* 0x000000040f137819 */ /* 0x004fe400000006ff */
[----:B0-----:R-:W-:Y:S01]  /*1cf0*/  MOV R21, R14 ;  /* 0x0000000e00157202 */ /* 0x001fe20000000f00 */
[----:B------:R-:W-:Y:S02]  /*1d00*/  IMAD.SHL.U32 R20, R18, 0x2, RZ ;  /* 0x0000000212147824 */ /* 0x000fe400078e00ff */
[----:B---3--:R-:W-:-:S03]  /*1d10*/  IMAD.MOV.U32 R23, RZ, RZ, R16 ;  /* 0x000000ffff177224 */ /* 0x008fc600078e0010 */
[----:B------:R-:W-:Y:S01]  /*1d20*/  LOP3.LUT R20, R18, R20, R19, 0x96, !PT ;  /* 0x0000001412147212 */ /* 0x000fe200078e9613 */
[----:B------:R-:W-:Y:S01]  /*1d30*/  IMAD.MOV.U32 R18, RZ, RZ, R15 ;  /* 0x000000ffff127224 */ /* 0x000fe200078e000f */
[----:B------:R1:W-:Y:S02]  /*1d40*/  STG.E.64 desc[UR8][R24.64], R22 ;  /* 0x0000001618007986 */ /* 0x0003e4000c101b08 */
[----:B------:R-:W-:Y:S02]  /*1d50*/  LOP3.LUT R19, R20, R15, RZ, 0x3c, !PT ;  /* 0x0000000f14137212 */ /* 0x000fe400078e3cff */
[----:B------:R-:W-:-:S03]  /*1d60*/  MOV R20, R17 ;  /* 0x0000001100147202 */ /* 0x000fc60000000f00 */
[----:B------:R-:W-:Y:S01]  /*1d70*/  IMAD.IADD R28, R19, 0x1, R22 ;  /* 0x00000001131c7824 */ /* 0x000fe200078e0216 */
[----:B------:R1:W-:Y:S04]  /*1d80*/  STG.E.64 desc[UR8][R24.64+0x10], R18 ;  /* 0x0000101218007986 */ /* 0x0003e8000c101b08 */
[----:B------:R1:W-:Y:S01]  /*1d90*/  STG.E.64 desc[UR8][R24.64+0x8], R20 ;  /* 0x0000081418007986 */ /* 0x0003e2000c101b08 */
[----:B------:R-:W0:Y:S02]  /*1da0*/  I2F.F64.U32 R28, R28 ;  /* 0x0000001c001c7312 */ /* 0x000e240000201800 */
[----:B0-----:R-:W-:-:S10]  /*1db0*/  DMUL R28, R28, 2.3283064365386962891e-10 ;  /* 0x3df000001c1c7828 */ /* 0x001fd40000000000 */
[----:B------:R-:W0:Y:S02]  /*1dc0*/  F2F.F32.F64 R29, R28 ;  /* 0x0000001c001d7310 */ /* 0x000e240000301000 */
[----:B0-----:R-:W-:-:S04]  /*1dd0*/  FSETP.GEU.AND P0, PT, R29, UR4, PT ;  /* 0x000000041d007c0b */ /* 0x001fc8000bf0e000 */
[----:B------:R-:W-:-:S05]  /*1de0*/  SEL R29, R10, R11, !P0 ;  /* 0x0000000b0a1d7207 */ /* 0x000fca0004000000 */
[----:B------:R-:W-:-:S06]  /*1df0*/  IMAD.WIDE R26, R29, 0x4, R26 ;  /* 0x000000041d1a7825 */ /* 0x000fcc00078e021a */
[----:B------:R-:W2:Y:S02]  /*1e00*/  LDG.E R26, desc[UR8][R26.64] ;  /* 0x000000081a1a7981 */ /* 0x000ea4000c1e1900 */
[----:B--2---:R-:W-:-:S05]  /*1e10*/  IMAD R4, R5, R26, R4 ;  /* 0x0000001a05047224 */ /* 0x004fca00078e0204 */
[----:B------:R-:W-:-:S05]  /*1e20*/  IADD3 R15, PT, PT, R4, 0x1, RZ ;  /* 0x00000001040f7810 */ /* 0x000fca0007ffe0ff */
[----:B------:R-:W-:-:S06]  /*1e30*/  IMAD.WIDE.U32 R8, R15, 0x4, R8 ;  /* 0x000000040f087825 */ /* 0x000fcc00078e0008 */
[----:B------:R-:W2:Y:S01]  /*1e40*/  LDG.E R9, desc[UR8][R8.64] ;  /* 0x0000000808097981 */ /* 0x000ea2000c1e1900 */
[----:B------:R-:W-:Y:S01]  /*1e50*/  VIADD R7, R7, 0x1 ;  /* 0x0000000107077836 */ /* 0x000fe20000000000 */
[----:B------:R-:W-:-:S03]  /*1e60*/  IADD3 R6, PT, PT, R6, 0x2, RZ ;  /* 0x0000000206067810 */ /* 0x000fc60007ffe0ff */
[----:B------:R-:W-:-:S05]  /*1e70*/  IMAD.WIDE.U32 R12, R7, 0x4, R12 ;  /* 0x00000004070c7825 */ /* 0x000fca00078e000c */
[----:B--2---:R1:W-:Y:S02]  /*1e80*/  STG.E desc[UR8][R12.64], R9 ;  /* 0x000000090c007986 */ /* 0x0043e4000c101908 */
.L_x_27:
[----:B------:R-:W-:Y:S05]  /*1e90*/  BRA.U UP0, `(.L_x_17) ;  /* 0x0000000d00ac7547 */ /* 0x000fea000b800000 */
[----:B--2---:R-:W2:Y:S01]  /*1ea0*/  LDG.E.64 R14, desc[UR8][R24.64] ;  /* 0x00000008180e7981 */ /* 0x004ea2000c1e1b00 */
[----:B------:R-:W3:Y:S03]  /*1eb0*/  LDCU UR4, c[0x0][0x3bc] ;  /* 0x00007780ff0477ac */ /* 0x000ee60008000800 */
[----:B-1----:R-:W4:Y:S04]  /*1ec0*/  LDG.E.64 R12, desc[UR8][R24.64+0x10] ;  /* 0x00001008180c7981 */ /* 0x002f28000c1e1b00 */
[----:B------:R-:W5:Y:S01]  /*1ed0*/  LDG.E.64 R8, desc[UR8][R24.64+0x8] ;  /* 0x0000080818087981 */ /* 0x000f62000c1e1b00 */
[----:B--2---:R-:W-:Y:S01]  /*1ee0*/  SHF.R.U32.HI R4, RZ, 0x2, R15 ;  /* 0x00000002ff047819 */ /* 0x004fe2000001160f */
[----:B------:R-:W-:-:S03]  /*1ef0*/  VIADD R14, R14, 0x587c5 ;  /* 0x000587c50e0e7836 */ /* 0x000fc60000000000 */
[----:B------:R-:W-:Y:S01]  /*1f00*/  LOP3.LUT R4, R4, R15, RZ, 0x3c, !PT ;  /* 0x0000000f04047212 */ /* 0x000fe200078e3cff */
[----:B----4-:R-:W-:Y:S01]  /*1f10*/  IMAD.SHL.U32 R7, R13, 0x10, RZ ;  /* 0x000000100d077824 */ /* 0x010fe200078e00ff */
[----:B------:R-:W-:Y:S01]  /*1f20*/  MOV R16, R13 ;  /* 0x0000000d00107202 */ /* 0x000fe20000000f00 */
[----:B------:R-:W-:Y:S01]  /*1f30*/  IMAD.MOV.U32 R23, RZ, RZ, R12 ;  /* 0x000000ffff177224 */ /* 0x000fe200078e000c */
[----:B------:R-:W-:Y:S01]  /*1f40*/  SHF.L.U32 R15, R4, 0x1, RZ ;  /* 0x00000001040f7819 */ /* 0x000fe200000006ff */
[----:B-----5:R-:W-:-:S03]  /*1f50*/  IMAD.MOV.U32 R22, RZ, RZ, R9 ;  /* 0x000000ffff167224 */ /* 0x020fc600078e0009 */
[----:B------:R-:W-:Y:S02]  /*1f60*/  LOP3.LUT R4, R4, R15, R7, 0x96, !PT ;  /* 0x0000000f04047212 */ /* 0x000fe400078e9607 */
[----:B------:R-:W-:Y:S01]  /*1f70*/  MOV R15, R8 ;  /* 0x00000008000f7202 */ /* 0x000fe20000000f00 */
[----:B------:R1:W-:Y:S01]  /*1f80*/  STG.E.64 desc[UR8][R24.64+0x8], R22 ;  /* 0x0000081618007986 */ /* 0x0003e2000c101b08 */
[----:B------:R-:W-:Y:S01]  /*1f90*/  LOP3.LUT R17, R4, R13, RZ, 0x3c, !PT ;  /* 0x0000000d04117212 */ /* 0x000fe200078e3cff */
[----:B------:R-:W2:Y:S02]  /*1fa0*/  LDC.64 R8, c[0x0][0x380] ;  /* 0x0000e000ff087b82 */ /* 0x000ea40000000a00 */
[----:B------:R1:W-:Y:S01]  /*1fb0*/  STG.E.64 desc[UR8][R24.64], R14 ;  /* 0x0000000e18007986 */ /* 0x0003e2000c101b08 */
[----:B------:R-:W-:-:S03]  /*1fc0*/  IADD3 R4, PT, PT, R17, R14, RZ ;  /* 0x0000000e11047210 */ /* 0x000fc60007ffe0ff */
[----:B------:R1:W-:Y:S01]  /*1fd0*/  STG.E.64 desc[UR8][R24.64+0x10], R16 ;  /* 0x0000101018007986 */ /* 0x0003e2000c101b08 */
[----:B------:R-:W4:Y:S02]  /*1fe0*/  I2F.F64.U32 R18, R4 ;  /* 0x0000000400127312 */ /* 0x000f240000201800 */
[----:B----4-:R-:W-:Y:S01]  /*1ff0*/  DMUL R20, R18, 2.3283064365386962891e-10 ;  /* 0x3df0000012147828 */ /* 0x010fe20000000000 */
[----:B------:R-:W4:Y:S09]  /*2000*/  LDC.64 R18, c[0x0][0x398] ;  /* 0x0000e600ff127b82 */ /* 0x000f320000000a00 */
[----:B------:R-:W3:Y:S02]  /*2010*/  F2F.F32.F64 R20, R20 ;  /* 0x0000001400147310 */ /* 0x000ee40000301000 */
[----:B---3--:R-:W-:-:S04]  /*2020*/  FSETP.GEU.AND P0, PT, R20, UR4, PT ;  /* 0x0000000414007c0b */ /* 0x008fc8000bf0e000 */
[----:B0-----:R-:W-:-:S05]  /*2030*/  SEL R11, R10, R11, !P0 ;  /* 0x0000000b0a0b7207 */ /* 0x001fca0004000000 */
[----:B----4-:R-:W-:-:S06]  /*2040*/  IMAD.WIDE R18, R11, 0x4, R18 ;  /* 0x000000040b127825 */ /* 0x010fcc00078e0212 */
[----:B------:R-:W3:Y:S01]  /*2050*/  LDG.E R18, desc[UR8][R18.64] ;  /* 0x0000000812127981 */ /* 0x000ee2000c1e1900 */
[----:B------:R-:W-:-:S04]  /*2060*/  IMAD.IADD R4, R3, 0x1, R6 ;  /* 0x0000000103047824 */ /* 0x000fc800078e0206 */
[----:B---3--:R-:W-:-:S04]  /*2070*/  IMAD R5, R5, R18, R4 ;  /* 0x0000001205057224 */ /* 0x008fc800078e0204 */
[----:B--2---:R-:W-:Y:S02]  /*2080*/  IMAD.WIDE.U32 R4, R5, 0x4, R8 ;  /* 0x0000000405047825 */ /* 0x004fe400078e0008 */
[----:B------:R-:W0:Y:S04]  /*2090*/  LDC.64 R8, c[0x0][0x388] ;  /* 0x0000e200ff087b82 */ /* 0x000e280000000a00 */
[----:B------:R-:W2:Y:S01]  /*20a0*/  LDG.E R5, desc[UR8][R4.64] ;  /* 0x0000000804057981 */ /* 0x000ea2000c1e1900 */
[----:B------:R-:W-:-:S04]  /*20b0*/  IMAD R7, R2, UR6, R6 ;  /* 0x0000000602077c24 */ /* 0x000fc8000f8e0206 */
[----:B0-----:R-:W-:-:S05]  /*20c0*/  IMAD.WIDE.U32 R6, R7, 0x4, R8 ;  /* 0x0000000407067825 */ /* 0x001fca00078e0008 */
[----:B--2---:R1:W-:Y:S01]  /*20d0*/  STG.E desc[UR8][R6.64], R5 ;  /* 0x0000000506007986 */ /* 0x0043e2000c101908 */
[----:B------:R-:W-:Y:S05]  /*20e0*/  BRA `(.L_x_17) ;  /* 0x0000000c00187947 */ /* 0x000fea0003800000 */
.L_x_22:
[----:B------:R-:W0:Y:S02]  /*20f0*/  LDC R11, c[0x0][0x3c0] ;  /* 0x0000f000ff0b7b82 */ /* 0x000e240000000800 */
[----:B0-----:R-:W-:-:S04]  /*2100*/  ISETP.NE.AND P0, PT, R11, RZ, PT ;  /* 0x000000ff0b00720c */ /* 0x001fc80003f05270 */
[----:B------:R-:W-:-:S13]  /*2110*/  ISETP.GE.U32.OR P0, PT, R0, UR11, !P0 ;  /* 0x0000000b00007c0c */ /* 0x000fda000c706470 */
[----:B------:R-:W-:Y:S05]  /*2120*/  @P0 BRA `(.L_x_17) ;  /* 0x0000000c00080947 */ /* 0x000fea0003800000 */
[----:B------:R-:W0:Y:S01]  /*2130*/  LDC.64 R4, c[0x0][0x3c8] ;  /* 0x0000f200ff047b82 */ /* 0x000e220000000a00 */
[C---:B------:R-:W-:Y:S01]  /*2140*/  IADD3 R6, PT, PT, R11.reuse, -0x1, RZ ;  /* 0xffffffff0b067810 */ /* 0x040fe20007ffe0ff */
[----:B------:R-:W-:Y:S01]  /*2150*/  IMAD.MOV.U32 R9, RZ, RZ, RZ ;  /* 0x000000ffff097224 */ /* 0x000fe200078e00ff */
[----:B------:R-:W-:Y:S02]  /*2160*/  LOP3.LUT R10, R11, 0x3, RZ, 0xc0, !PT ;  /* 0x000000030b0a7812 */ /* 0x000fe400078ec0ff */
[----:B------:R-:W-:Y:S02]  /*2170*/  ISETP.GE.U32.AND P0, PT, R6, 0x3, PT ;  /* 0x000000030600780c */ /* 0x000fe40003f06070 */
[----:B------:R-:W-:Y:S01]  /*2180*/  ISETP.NE.AND P1, PT, R10, RZ, PT ;  /* 0x000000ff0a00720c */ /* 0x000fe20003f25270 */
[----:B0-----:R-:W-:-:S10]  /*2190*/  IMAD.WIDE.U32 R4, R2, 0x30, R4 ;  /* 0x0000003002047825 */ /* 0x001fd400078e0004 */
[----:B------:R-:W-:Y:S05]  /*21a0*/  @!P0 BRA `(.L_x_28) ;  /* 0x00000004009c8947 */ /* 0x000fea0003800000 */
[----:B------:R-:W0:Y:S01]  /*21b0*/  LDC.64 R6, c[0x0][0x388] ;  /* 0x0000e200ff067b82 */ /* 0x000e220000000a00 */
[----:B------:R-:W-:Y:S01]  /*21c0*/  LOP3.LUT R9, R11, 0xfffffffc, RZ, 0xc0, !PT ;  /* 0xfffffffc0b097812 */ /* 0x000fe200078ec0ff */
[----:B------:R-:W-:-:S03]  /*21d0*/  IMAD R11, R2, R11, 0x3 ;  /* 0x00000003020b7424 */ /* 0x000fc600078e020b */
[----:B------:R-:W-:-:S07]  /*21e0*/  IADD3 R8, PT, PT, -R9, RZ, RZ ;  /* 0x000000ff09087210 */ /* 0x000fce0007ffe1ff */
.L_x_29:
[----:B-1----:R-:W2:Y:S04]  /*21f0*/  LDG.E.64 R18, desc[UR8][R4.64] ;  /* 0x0000000804127981 */ /* 0x002ea8000c1e1b00 */
[----:B------:R-:W3:Y:S04]  /*2200*/  LDG.E.64 R12, desc[UR8][R4.64+0x10] ;  /* 0x00001008040c7981 */ /* 0x000ee8000c1e1b00 */
[----:B------:R-:W4:Y:S01]  /*2210*/  LDG.E.64 R14, desc[UR8][R4.64+0x8] ;  /* 0x00000808040e7981 */ /* 0x000f22000c1e1b00 */
[----:B------:R-:W-:-:S04]  /*2220*/  VIADD R25, R11, 0xfffffffd ;  /* 0xfffffffd0b197836 */ /* 0x000fc80000000000 */
[----:B0-----:R-:W-:Y:S01]  /*2230*/  IMAD.WIDE.U32 R24, R25, 0x4, R6 ;  /* 0x0000000419187825 */ /* 0x001fe200078e0006 */
[----:B--2---:R-:W-:-:S03]  /*2240*/  SHF.R.U32.HI R16, RZ, 0x2, R19 ;  /* 0x00000002ff107819 */ /* 0x004fc60000011613 */
[----:B------:R-:W-:Y:S01]  /*2250*/  VIADD R18, R18, 0x587c5 ;  /* 0x000587c512127836 */ /* 0x000fe20000000000 */
[----:B------:R-:W-:Y:S01]  /*2260*/  LOP3.LUT R16, R16, R19, RZ, 0x3c, !PT ;  /* 0x0000001310107212 */ /* 0x000fe200078e3cff */
[----:B---3--:R-:W-:-:S03]  /*2270*/  IMAD.SHL.U32 R17, R13, 0x10, RZ ;  /* 0x000000100d117824 */ /* 0x008fc600078e00ff */
[----:B------:R-:W-:-:S04]  /*2280*/  SHF.L.U32 R19, R16, 0x1, RZ ;  /* 0x0000000110137819 */ /* 0x000fc800000006ff */
[----:B------:R-:W-:Y:S01]  /*2290*/  LOP3.LUT R16, R16, R19, R17, 0x96, !PT ;  /* 0x0000001310107212 */ /* 0x000fe200078e9611 */
[----:B----4-:R-:W-:-:S03]  /*22a0*/  IMAD.MOV.U32 R19, RZ, RZ, R14 ;  /* 0x000000ffff137224 */ /* 0x010fc600078e000e */
[----:B------:R-:W-:Y:S01]  /*22b0*/  LOP3.LUT R17, R16, R13, RZ, 0x3c, !PT ;  /* 0x0000000d10117212 */ /* 0x000fe200078e3cff */
[----:B------:R-:W-:Y:S01]  /*22c0*/  IMAD.MOV.U32 R16, RZ, RZ, R13 ;  /* 0x000000ffff107224 */ /* 0x000fe200078e000d */
[----:B------:R-:W-:Y:S02]  /*22d0*/  STG.E.64 desc[UR8][R4.64], R18 ;  /* 0x0000001204007986 */ /* 0x000fe4000c101b08 */
[----:B------:R-:W-:Y:S02]  /*22e0*/  IADD3 R26, PT, PT, R17, R18, RZ ;  /* 0x00000012111a7210 */ /* 0x000fe40007ffe0ff */
[----:B------:R-:W-:Y:S02]  /*22f0*/  STG.E.64 desc[UR8][R4.64+0x10], R16 ;  /* 0x0000101004007986 */ /* 0x000fe4000c101b08 */
[----:B------:R-:W0:Y:S02]  /*2300*/  I2F.F64.U32 R20, R26 ;  /* 0x0000001a00147312 */ /* 0x000e240000201800 */
[----:B0-----:R-:W-:Y:S01]  /*2310*/  DMUL R22, R20, 2.3283064365386962891e-10 ;  /* 0x3df0000014167828 */ /* 0x001fe20000000000 */
[----:B------:R-:W-:-:S02]  /*2320*/  MOV R21, R12 ;  /* 0x0000000c00157202 */ /* 0x000fc40000000f00 */
[----:B------:R-:W-:-:S03]  /*2330*/  MOV R20, R15 ;  /* 0x0000000f00147202 */ /* 0x000fc60000000f00 */
[----:B------:R-:W0:Y:S02]  /*2340*/  F2F.F32.F64 R27, R22 ;  /* 0x00000016001b7310 */ /* 0x000e240000301000 */
[----:B------:R-:W-:Y:S04]  /*2350*/  STG.E.64 desc[UR8][R4.64+0x8], R20 ;  /* 0x0000081404007986 */ /* 0x000fe8000c101b08 */
[----:B0-----:R0:W-:Y:S04]  /*2360*/  STG.E desc[UR8][R24.64], R27 ;  /* 0x0000001b18007986 */ /* 0x0011e8000c101908 */
[----:B------:R-:W2:Y:S04]  /*2370*/  LDG.E.64 R22, desc[UR8][R4.64] ;  /* 0x0000000804167981 */ /* 0x000ea8000c1e1b00 */
[----:B------:R-:W3:Y:S04]  /*2380*/  LDG.E.64 R12, desc[UR8][R4.64+0x10] ;  /* 0x00001008040c7981 */ /* 0x000ee8000c1e1b00 */
[----:B------:R-:W4:Y:S01]  /*2390*/  LDG.E.64 R14, desc[UR8][R4.64+0x8] ;  /* 0x00000808040e7981 */ /* 0x000f22000c1e1b00 */
[----:B0-----:R-:W-:-:S05]  /*23a0*/  IADD3 R25, PT, PT, R11, -0x2, RZ ;  /* 0xfffffffe0b197810 */ /* 0x001fca0007ffe0ff */
[----:B------:R-:W-:Y:S01]  /*23b0*/  IMAD.WIDE.U32 R24, R25, 0x4, R6 ;  /* 0x0000000419187825 */ /* 0x000fe200078e0006 */
[----:B--2---:R-:W-:Y:S02]  /*23c0*/  SHF.R.U32.HI R26, RZ, 0x2, R23 ;  /* 0x00000002ff1a7819 */ /* 0x004fe40000011617 */
[----:B------:R-:W-:Y:S02]  /*23d0*/  IADD3 R20, PT, PT, R22, 0x587c5, RZ ;  /* 0x000587c516147810 */ /* 0x000fe40007ffe0ff */
[----:B------:R-:W-:Y:S02]  /*23e0*/  LOP3.LUT R26, R26, R23, RZ, 0x3c, !PT ;  /* 0x000000171a1a7212 */ /* 0x000fe400078e3cff */
[----:B---3--:R-:W-:Y:S02]  /*23f0*/  SHF.L.U32 R23, R13, 0x4, RZ ;  /* 0x000000040d177819 */ /* 0x008fe400000006ff */
[----:B------:R-:W-:Y:S01]  /*2400*/  MOV R16, R13 ;  /* 0x0000000d00107202 */ /* 0x000fe20000000f00 */
[----:B------:R-:W-:Y:S01]  /*2410*/  IMAD.SHL.U32 R28, R26, 0x2, RZ ;  /* 0x000000021a1c7824 */ /* 0x000fe200078e00ff */
[----:B----4-:R-:W-:-:S04]  /*2420*/  MOV R21, R14 ;  /* 0x0000000e00157202 */ /* 0x010fc80000000f00 */
[----:B------:R-:W-:Y:S01]  /*2430*/  LOP3.LUT R28, R26, R28, R23, 0x96, !PT ;  /* 0x0000001c1a1c7212 */ /* 0x000fe200078e9617 */
[----:B------:R-:W-:Y:S03]  /*2440*/  STG.E.64 desc[UR8][R4.64], R20 ;  /* 0x0000001404007986 */ /* 0x000fe6000c101b08 */
[----:B------:R-:W-:-:S05]  /*2450*/  LOP3.LUT R17, R28, R13, RZ, 0x3c, !PT ;  /* 0x0000000d1c117212 */ /* 0x000fca00078e3cff */
[----:B------:R-:W-:Y:S01]  /*2460*/  IMAD.IADD R26, R17, 0x1, R20 ;  /* 0x00000001111a7824 */ /* 0x000fe200078e0214 */
[----:B------:R-:W-:Y:S03]  /*2470*/  STG.E.64 desc[UR8][R4.64+0x10], R16 ;  /* 0x0000101004007986 */ /* 0x000fe6000c101b08 */
[----:B------:R-:W0:Y:S02]  /*2480*/  I2F.F64.U32 R18, R26 ;  /* 0x0000001a00127312 */ /* 0x000e240000201800 */
[----:B0-----:R-:W-:Y:S01]  /*2490*/  DMUL R22, R18, 2.3283064365386962891e-10 ;  /* 0x3df0000012167828 */ /* 0x001fe20000000000 */
[----:B------:R-:W-:Y:S02]  /*24a0*/  IMAD.MOV.U32 R19, RZ, RZ, R12 ;  /* 0x000000ffff137224 */ /* 0x000fe400078e000c */
[----:B------:R-:W-:-:S03]  /*24b0*/  IMAD.MOV.U32 R18, RZ, RZ, R15 ;  /* 0x000000ffff127224 */ /* 0x000fc600078e000f */
[----:B------:R-:W0:Y:S02]  /*24c0*/  F2F.F32.F64 R27, R22 ;  /* 0x00000016001b7310 */ /* 0x000e240000301000 */
[----:B------:R-:W-:Y:S04]  /*24d0*/  STG.E.64 desc[UR8][R4.64+0x8], R18 ;  /* 0x0000081204007986 */ /* 0x000fe8000c101b08 */
[----:B0-----:R0:W-:Y:S04]  /*24e0*/  STG.E desc[UR8][R24.64], R27 ;  /* 0x0000001b18007986 */ /* 0x0011e8000c101908 */
[----:B------:R-:W2:Y:S04]  /*24f0*/  LDG.E.64 R22, desc[UR8][R4.64] ;  /* 0x0000000804167981 */ /* 0x000ea8000c1e1b00 */
[----:B------:R-:W3:Y:S04]  /*2500*/  LDG.E.64 R12, desc[UR8][R4.64+0x10] ;  /* 0x00001008040c7981 */ /* 0x000ee8000c1e1b00 */
[----:B------:R-:W4:Y:S01]  /*2510*/  LDG.E.64 R14, desc[UR8][R4.64+0x8] ;  /* 0x00000808040e7981 */ /* 0x000f22000c1e1b00 */
[----:B0-----:R-:W-:-:S04]  /*2520*/  VIADD R25, R11, 0xffffffff ;  /* 0xffffffff0b197836 */ /* 0x001fc80000000000 */
[----:B------:R-:W-:Y:S01]  /*2530*/  IMAD.WIDE.U32 R24, R25, 0x4, R6 ;  /* 0x0000000419187825 */ /* 0x000fe200078e0006 */
[----:B--2---:R-:W-:-:S03]  /*2540*/  SHF.R.U32.HI R26, RZ, 0x2, R23 ;  /* 0x00000002ff1a7819 */ /* 0x004fc60000011617 */
[----:B------:R-:W-:Y:S01]  /*2550*/  VIADD R18, R22, 0x587c5 ;  /* 0x000587c516127836 */ /* 0x000fe20000000000 */
[----:B------:R-:W-:Y:S01]  /*2560*/  LOP3.LUT R26, R26, R23, RZ, 0x3c, !PT ;  /* 0x000000171a1a7212 */ /* 0x000fe200078e3cff */
[----:B---3--:R-:W-:Y:S02]  /*2570*/  IMAD.SHL.U32 R23, R13, 0x10, RZ ;  /* 0x000000100d177824 */ /* 0x008fe400078e00ff */
[----:B------:R-:W-:Y:S01]  /*2580*/  IMAD.MOV.U32 R16, RZ, RZ, R13 ;  /* 0x000000ffff107224 */ /* 0x000fe200078e000d */
[----:B------:R-:W-:Y:S01]  /*2590*/  SHF.L.U32 R28, R26, 0x1, RZ ;  /* 0x000000011a1c7819 */ /* 0x000fe200000006ff */
[----:B----4-:R-:W-:-:S03]  /*25a0*/  IMAD.MOV.U32 R19, RZ, RZ, R14 ;  /* 0x000000ffff137224 */ /* 0x010fc600078e000e */
[----:B------:R-:W-:Y:S02]  /*25b0*/  LOP3.LUT R28, R26, R28, R23, 0x96, !PT ;  /* 0x0000001c1a1c7212 */ /* 0x000fe400078e9617 */
[----:B------:R-:W-:Y:S02]  /*25c0*/  STG.E.64 desc[UR8][R4.64], R18 ;  /* 0x0000001204007986 */ /* 0x000fe4000c101b08 */
[----:B------:R-:W-:-:S04]  /*25d0*/  LOP3.LUT R17, R28, R13, RZ, 0x3c, !PT ;  /* 0x0000000d1c117212 */ /* 0x000fc800078e3cff */
[----:B------:R-:W-:Y:S01]  /*25e0*/  IADD3 R26, PT, PT, R17, R18, RZ ;  /* 0x00000012111a7210 */ /* 0x000fe20007ffe0ff */
[----:B------:R-:W-:Y:S03]  /*25f0*/  STG.E.64 desc[UR8][R4.64+0x10], R16 ;  /* 0x0000101004007986 */ /* 0x000fe6000c101b08 */
[----:B------:R-:W0:Y:S02]  /*2600*/  I2F.F64.U32 R20, R26 ;  /* 0x0000001a00147312 */ /* 0x000e240000201800 */
[----:B0-----:R-:W-:Y:S01]  /*2610*/  DMUL R22, R20, 2.3283064365386962891e-10 ;  /* 0x3df0000014167828 */ /* 0x001fe20000000000 */
[----:B------:R-:W-:Y:S02]  /*2620*/  MOV R21, R12 ;  /* 0x0000000c00157202 */ /* 0x000fe40000000f00 */
[----:B------:R-:W-:-:S03]  /*2630*/  MOV R20, R15 ;  /* 0x0000000f00147202 */ /* 0x000fc60000000f00 */
[----:B------:R-:W0:Y:S02]  /*2640*/  F2F.F32.F64 R27, R22 ;  /* 0x00000016001b7310 */ /* 0x000e240000301000 */
[----:B------:R1:W-:Y:S04]  /*2650*/  STG.E.64 desc[UR8][R4.64+0x8], R20 ;  /* 0x0000081404007986 */ /* 0x0003e8000c101b08 */
[----:B0-----:R0:W-:Y:S04]  /*2660*/  STG.E desc[UR8][R24.64], R27 ;  /* 0x0000001b18007986 */ /* 0x0011e8000c101908 */
[----:B------:R-:W2:Y:S04]  /*2670*/  LDG.E.64 R22, desc[UR8][R4.64] ;  /* 0x0000000804167981 */ /* 0x000ea8000c1e1b00 */
[----:B------:R-:W3:Y:S04]  /*2680*/  LDG.E.64 R12, desc[UR8][R4.64+0x10] ;  /* 0x00001008040c7981 */ /* 0x000ee8000c1e1b00 */
[----:B------:R-:W4:Y:S01]  /*2690*/  LDG.E.64 R14, desc[UR8][R4.64+0x8] ;  /* 0x00000808040e7981 */ /* 0x000f22000c1e1b00 */
[----:B------:R-:W-:-:S04]  /*26a0*/  IADD3 R8, PT, PT, R8, 0x4, RZ ;  /* 0x0000000408087810 */ /* 0x000fc80007ffe0ff */
[----:B------:R-:W-:Y:S02]  /*26b0*/  ISETP.NE.AND P0, PT, R8, RZ, PT ;  /* 0x000000ff0800720c */ /* 0x000fe40003f05270 */
[----:B--2---:R-:W-:Y:S02]  /*26c0*/  SHF.R.U32.HI R26, RZ, 0x2, R23 ;  /* 0x00000002ff1a7819 */ /* 0x004fe40000011617 */
[----:B-1----:R-:W-:Y:S02]  /*26d0*/  IADD3 R20, PT, PT, R22, 0x587c5, RZ ;  /* 0x000587c516147810 */ /* 0x002fe40007ffe0ff */
[----:B------:R-:W-:Y:S01]  /*26e0*/  LOP3.LUT R26, R26, R23, RZ, 0x3c, !PT ;  /* 0x000000171a1a7212 */ /* 0x000fe200078e3cff */
[----:B---3--:R-:W-:Y:S01]  /*26f0*/  IMAD.MOV.U32 R16, RZ, RZ, R13 ;  /* 0x000000ffff107224 */ /* 0x008fe200078e000d */
[----:B------:R-:W-:Y:S01]  /*2700*/  SHF.L.U32 R23, R13, 0x4, RZ ;  /* 0x000000040d177819 */ /* 0x000fe200000006ff */
[----:B----4-:R-:W-:Y:S02]  /*2710*/  IMAD.MOV.U32 R21, RZ, RZ, R14 ;  /* 0x000000ffff157224 */ /* 0x010fe400078e000e */
[----:B------:R-:W-:-:S03]  /*2720*/  IMAD.SHL.U32 R28, R26, 0x2, RZ ;  /* 0x000000021a1c7824 */ /* 0x000fc600078e00ff */
[----:B------:R1:W-:Y:S02]  /*2730*/  STG.E.64 desc[UR8][R4.64], R20 ;  /* 0x0000001404007986 */ /* 0x0003e4000c101b08 */
[----:B------:R-:W-:-:S04]  /*2740*/  LOP3.LUT R28, R26, R28, R23, 0x96, !PT ;  /* 0x0000001c1a1c7212 */ /* 0x000fc800078e9617 */
[----:B------:R-:W-:-:S05]  /*2750*/  LOP3.LUT R17, R28, R13, RZ, 0x3c, !PT ;  /* 0x0000000d1c117212 */ /* 0x000fca00078e3cff */
[----:B0-----:R-:W-:Y:S01]  /*2760*/  IMAD.IADD R24, R17, 0x1, R20 ;  /* 0x0000000111187824 */ /* 0x001fe200078e0214 */
[----:B------:R1:W-:Y:S03]  /*2770*/  STG.E.64 desc[UR8][R4.64+0x10], R16 ;  /* 0x0000101004007986 */ /* 0x0003e6000c101b08 */
[----:B------:R-:W0:Y:S02]  /*2780*/  I2F.F64.U32 R18, R24 ;  /* 0x0000001800127312 */ /* 0x000e240000201800 */
[----:B0-----:R-:W-:Y:S01]  /*2790*/  DMUL R22, R18, 2.3283064365386962891e-10 ;  /* 0x3df0000012167828 */ /* 0x001fe20000000000 */
[----:B------:R-:W-:Y:S01]  /*27a0*/  MOV R19, R12 ;  /* 0x0000000c00137202 */ /* 0x000fe20000000f00 */
[----:B------:R-:W-:Y:S01]  /*27b0*/  IMAD.WIDE.U32 R12, R11, 0x4, R6 ;  /* 0x000000040b0c7825 */ /* 0x000fe200078e0006 */
[----:B------:R-:W-:-:S03]  /*27c0*/  MOV R18, R15 ;  /* 0x0000000f00127202 */ /* 0x000fc60000000f00 */
[----:B------:R-:W-:Y:S02]  /*27d0*/  VIADD R11, R11, 0x4 ;  /* 0x000000040b0b7836 */ /* 0x000fe40000000000 */
[----:B------:R1:W-:Y:S02]  /*27e0*/  STG.E.64 desc[UR8][R4.64+0x8], R18 ;  /* 0x0000081204007986 */ /* 0x0003e4000c101b08 */
[----:B------:R-:W0:Y:S02]  /*27f0*/  F2F.F32.F64 R23, R22 ;  /* 0x0000001600177310 */ /* 0x000e240000301000 */
[----:B0-----:R1:W-:Y:S01]  /*2800*/  STG.E desc[UR8][R12.64], R23 ;  /* 0x000000170c007986 */ /* 0x0013e2000c101908 */
[----:B------:R-:W-:Y:S05]  /*2810*/  @P0 BRA `(.L_x_29) ;  /* 0xfffffff800740947 */ /* 0x000fea000383ffff */
.L_x_28:
[----:B------:R-:W-:Y:S05]  /*2820*/  @!P1 BRA `(.L_x_17) ;  /* 0x0000000400489947 */ /* 0x000fea0003800000 */
[----:B------:R-:W0:Y:S01]  /*2830*/  LDCU UR5, c[0x0][0x3c0] ;  /* 0x00007800ff0577ac */ /* 0x000e220008000800 */
[----:B------:R-:W-:Y:S01]  /*2840*/  ISETP.NE.AND P0, PT, R10, 0x1, PT ;  /* 0x000000010a00780c */ /* 0x000fe20003f05270 */
[----:B0-----:R-:W-:-:S04]  /*2850*/  ULOP3.LUT UR4, UR5, 0x1, URZ, 0xc0, !UPT ;  /* 0x0000000105047892 */ /* 0x001fc8000f8ec0ff */
[----:B------:R-:W-:-:S08]  /*2860*/  UISETP.NE.U32.AND UP0, UPT, UR4, 0x1, UPT ;  /* 0x000000010400788c */ /* 0x000fd0000bf05070 */
[----:B------:R-:W-:Y:S05]  /*2870*/  @!P0 BRA `(.L_x_30) ;  /* 0x0000000000cc8947 */ /* 0x000fea0003800000 */
[----:B-1----:R-:W2:Y:S01]  /*2880*/  LDG.E.64 R16, desc[UR8][R4.64] ;  /* 0x0000000804107981 */ /* 0x002ea2000c1e1b00 */
[----:B------:R-:W0:Y:S03]  /*2890*/  LDCU UR4, c[0x0][0x3c0] ;  /* 0x00007800ff0477ac */ /* 0x000e260008000800 */
[----:B------:R-:W3:Y:S04]  /*28a0*/  LDG.E.64 R12, desc[UR8][R4.64+0x10] ;  /* 0x00001008040c7981 */ /* 0x000ee8000c1e1b00 */
[----:B------:R-:W4:Y:S01]  /*28b0*/  LDG.E.64 R14, desc[UR8][R4.64+0x8] ;  /* 0x00000808040e7981 */ /* 0x000f22000c1e1b00 */
[----:B--2---:R-:W-:Y:S02]  /*28c0*/  SHF.R.U32.HI R6, RZ, 0x2, R17 ;  /* 0x00000002ff067819 */ /* 0x004fe40000011611 */
[----:B------:R-:W-:-:S02]  /*28d0*/  IADD3 R16, PT, PT, R16, 0x587c5, RZ ;  /* 0x000587c510107810 */ /* 0x000fc40007ffe0ff */
[----:B------:R-:W-:Y:S01]  /*28e0*/  LOP3.LUT R6, R6, R17, RZ, 0x3c, !PT ;  /* 0x0000001106067212 */ /* 0x000fe200078e3cff */
[----:B---3--:R-:W-:Y:S01]  /*28f0*/  IMAD.MOV.U32 R18, RZ, RZ, R13 ;  /* 0x000000ffff127224 */ /* 0x008fe200078e000d */
[----:B------:R-:W-:Y:S02]  /*2900*/  SHF.L.U32 R7, R13, 0x4, RZ ;  /* 0x000000040d077819 */ /* 0x000fe400000006ff */
[----:B------:R-:W-:Y:S01]  /*2910*/  MOV R27, R12 ;  /* 0x0000000c001b7202 */ /* 0x000fe20000000f00 */
[----:B------:R-:W-:Y:S01]  /*2920*/  IMAD.SHL.U32 R8, R6, 0x2, RZ ;  /* 0x0000000206087824 */ /* 0x000fe200078e00ff */
[----:B----4-:R-:W-:Y:S01]  /*2930*/  MOV R26, R15 ;  /* 0x0000000f001a7202 */ /* 0x010fe20000000f00 */
[----:B------:R-:W-:-:S03]  /*2940*/  IMAD.MOV.U32 R17, RZ, RZ, R14 ;  /* 0x000000ffff117224 */ /* 0x000fc600078e000e */
[----:B------:R-:W-:Y:S01]  /*2950*/  LOP3.LUT R8, R6, R8, R7, 0x96, !PT ;  /* 0x0000000806087212 */ /* 0x000fe200078e9607 */
[----:B------:R-:W-:Y:S01]  /*2960*/  STG.E.64 desc[UR8][R4.64+0x8], R26 ;  /* 0x0000081a04007986 */ /* 0x000fe2000c101b08 */
[----:B------:R-:W1:Y:S02]  /*2970*/  LDC.64 R6, c[0x0][0x388] ;  /* 0x0000e200ff067b82 */ /* 0x000e640000000a00 */
[----:B------:R-:W-:Y:S01]  /*2980*/  LOP3.LUT R19, R8, R13, RZ, 0x3c, !PT ;  /* 0x0000000d08137212 */ /* 0x000fe200078e3cff */
[----:B------:R-:W-:Y:S04]  /*2990*/  STG.E.64 desc[UR8][R4.64], R16 ;  /* 0x0000001004007986 */ /* 0x000fe8000c101b08 */
[----:B------:R-:W-:Y:S01]  /*29a0*/  IMAD.IADD R10, R19, 0x1, R16 ;  /* 0x00000001130a7824 */ /* 0x000fe200078e0210 */
[----:B------:R-:W-:Y:S05]  /*29b0*/  STG.E.64 desc[UR8][R4.64+0x10], R18 ;  /* 0x0000101204007986 */ /* 0x000fea000c101b08 */
[----:B------:R-:W2:Y:S02]  /*29c0*/  I2F.F64.U32 R10, R10 ;  /* 0x0000000a000a7312 */ /* 0x000ea40000201800 */
[----:B--2---:R-:W-:Y:S01]  /*29d0*/  DMUL R20, R10, 2.3283064365386962891e-10 ;  /* 0x3df000000a147828 */ /* 0x004fe20000000000 */
[----:B0-----:R-:W-:-:S05]  /*29e0*/  IMAD R11, R2, UR4, R9 ;  /* 0x00000004020b7c24 */ /* 0x001fca000f8e0209 */
[----:B------:R-:W0:Y:S01]  /*29f0*/  F2F.F32.F64 R25, R20 ;  /* 0x0000001400197310 */ /* 0x000e220000301000 */
[----:B-1----:R-:W-:-:S05]  /*2a00*/  IMAD.WIDE.U32 R22, R11, 0x4, R6 ;  /* 0x000000040b167825 */ /* 0x002fca00078e0006 */
[----:B0-----:R0:W-:Y:S04]  /*2a10*/  STG.E desc[UR8][R22.64], R25 ;  /* 0x0000001916007986 */ /* 0x0011e8000c101908 */
[----:B------:R-:W2:Y:S04]  /*2a20*/  LDG.E.64 R20, desc[UR8][R4.64] ;  /* 0x0000000804147981 */ /* 0x000ea8000c1e1b00 */
[----:B------:R-:W0:Y:S04]  /*2a30*/  LDG.E.64 R12, desc[UR8][R4.64+0x10] ;  /* 0x00001008040c7981 */ /* 0x000e28000c1e1b00 */
[----:B------:R-:W3:Y:S01]  /*2a40*/  LDG.E.64 R14, desc[UR8][R4.64+0x8] ;  /* 0x00000808040e7981 */ /* 0x000ee2000c1e1b00 */
[----:B------:R-:W-:Y:S01]  /*2a50*/  IADD3 R11, PT, PT, R11, 0x1, RZ ;  /* 0x000000010b0b7810 */ /* 0x000fe20007ffe0ff */
[----:B------:R-:W-:-:S04]  /*2a60*/  VIADD R9, R9, 0x2 ;  /* 0x0000000209097836 */ /* 0x000fc80000000000 */
[----:B------:R-:W-:Y:S01]  /*2a70*/  IMAD.WIDE.U32 R6, R11, 0x4, R6 ;  /* 0x000000040b067825 */ /* 0x000fe200078e0006 */
[----:B--2---:R-:W-:Y:S02]  /*2a80*/  SHF.R.U32.HI R8, RZ, 0x2, R21 ;  /* 0x00000002ff087819 */ /* 0x004fe40000011615 */
[----:B------:R-:W-:Y:S02]  /*2a90*/  IADD3 R20, PT, PT, R20, 0x587c5, RZ ;  /* 0x000587c514147810 */ /* 0x000fe40007ffe0ff */
[----:B------:R-:W-:Y:S01]  /*2aa0*/  LOP3.LUT R8, R8, R21, RZ, 0x3c, !PT ;  /* 0x0000001508087212 */ /* 0x000fe200078e3cff */
[----:B0-----:R-:W-:Y:S01]  /*2ab0*/  IMAD.MOV.U32 R23, RZ, RZ, R12 ;  /* 0x000000ffff177224 */ /* 0x001fe200078e000c */
[----:B------:R-:W-:Y:S02]  /*2ac0*/  SHF.L.U32 R21, R13, 0x4, RZ ;  /* 0x000000040d157819 */ /* 0x000fe400000006ff */
[----:B------:R-:W-:Y:S01]  /*2ad0*/  MOV R16, R13 ;  /* 0x0000000d00107202 */ /* 0x000fe20000000f00 */
[----:B------:R-:W-:-:S02]  /*2ae0*/  IMAD.SHL.U32 R10, R8, 0x2, RZ ;  /* 0x00000002080a7824 */ /* 0x000fc400078e00ff */
[----:B---3--:R-:W-:-:S03]  /*2af0*/  IMAD.MOV.U32 R22, RZ, RZ, R15 ;  /* 0x000000ffff167224 */ /* 0x008fc600078e000f */
[----:B------:R-:W-:Y:S02]  /*2b00*/  LOP3.LUT R10, R8, R10, R21, 0x96, !PT ;  /* 0x0000000a080a7212 */ /* 0x000fe400078e9615 */
[----:B------:R-:W-:Y:S01]  /*2b10*/  MOV R21, R14 ;  /* 0x0000000e00157202 */ /* 0x000fe20000000f00 */
[----:B------:R0:W-:Y:S01]  /*2b20*/  STG.E.64 desc[UR8][R4.64+0x8], R22 ;  /* 0x0000081604007986 */ /* 0x0001e2000c101b08 */
[----:B------:R-:W-:-:S03]  /*2b30*/  LOP3.LUT R17, R10, R13, RZ, 0x3c, !PT ;  /* 0x0000000d0a117212 */ /* 0x000fc600078e3cff */
[----:B------:R0:W-:Y:S02]  /*2b40*/  STG.E.64 desc[UR8][R4.64], R20 ;  /* 0x0000001404007986 */ /* 0x0001e4000c101b08 */
[----:B------:R-:W-:Y:S02]  /*2b50*/  IMAD.IADD R8, R17, 0x1, R20 ;  /* 0x0000000111087824 */ /* 0x000fe400078e0214 */
[----:B------:R0:W-:Y:S02]  /*2b60*/  STG.E.64 desc[UR8][R4.64+0x10], R16 ;  /* 0x0000101004007986 */ /* 0x0001e4000c101b08 */
[----:B------:R-:W1:Y:S02]  /*2b70*/  I2F.F64.U32 R18, R8 ;  /* 0x0000000800127312 */ /* 0x000e640000201800 */
[----:B-1----:R-:W-:-:S10]  /*2b80*/  DMUL R18, R18, 2.3283064365386962891e-10 ;  /* 0x3df0000012127828 */ /* 0x002fd40000000000 */
[----:B------:R-:W1:Y:S02]  /*2b90*/  F2F.F32.F64 R19, R18 ;  /* 0x0000001200137310 */ /* 0x000e640000301000 */
[----:B-1----:R0:W-:Y:S02]  /*2ba0*/  STG.E desc[UR8][R6.64], R19 ;  /* 0x0000001306007986 */ /* 0x0021e4000c101908 */
.L_x_30:
[----:B------:R-:W-:Y:S05]  /*2bb0*/  BRA.U UP0, `(.L_x_17) ;  /* 0x0000000100647547 */ /* 0x000fea000b800000 */
[----:B-1----:R-:W2:Y:S04]  /*2bc0*/  LDG.E.64 R12, desc[UR8][R4.64] ;  /* 0x00000008040c7981 */ /* 0x002ea8000c1e1b00 */
[----:B0-----:R-:W3:Y:S04]  /*2bd0*/  LDG.E.64 R6, desc[UR8][R4.64+0x10] ;  /* 0x0000100804067981 */ /* 0x001ee8000c1e1b00 */
[----:B------:R-:W4:Y:S01]  /*2be0*/  LDG.E.64 R10, desc[UR8][R4.64+0x8] ;  /* 0x00000808040a7981 */ /* 0x000f22000c1e1b00 */
[----:B------:R-:W-:Y:S01]  /*2bf0*/  IMAD R19, R2, UR5, R9 ;  /* 0x0000000502137c24 */ /* 0x000fe2000f8e0209 */
[----:B--2---:R-:W-:-:S04]  /*2c00*/  SHF.R.U32.HI R8, RZ, 0x2, R13 ;  /* 0x00000002ff087819 */ /* 0x004fc8000001160d */
[----:B------:R-:W-:Y:S02]  /*2c10*/  LOP3.LUT R8, R8, R13, RZ, 0x3c, !PT ;  /* 0x0000000d08087212 */ /* 0x000fe400078e3cff */
[----:B---3--:R-:W-:Y:S02]  /*2c20*/  SHF.L.U32 R13, R7, 0x4, RZ ;  /* 0x00000004070d7819 */ /* 0x008fe400000006ff */
[----:B------:R-:W-:Y:S01]  /*2c30*/  MOV R21, R6 ;  /* 0x0000000600157202 */ /* 0x000fe20000000f00 */
[----:B------:R-:W-:Y:S01]  /*2c40*/  IMAD.SHL.U32 R14, R8, 0x2, RZ ;  /* 0x00000002080e7824 */ /* 0x000fe200078e00ff */
[----:B----4-:R-:W-:Y:S01]  /*2c50*/  MOV R20, R11 ;  /* 0x0000000b00147202 */ /* 0x010fe20000000f00 */
[----:B------:R-:W-:-:S03]  /*2c60*/  IMAD.MOV.U32 R9, RZ, RZ, R10 ;  /* 0x000000ffff097224 */ /* 0x000fc600078e000a */
[----:B------:R-:W-:Y:S01]  /*2c70*/  LOP3.LUT R14, R8, R14, R13, 0x96, !PT ;  /* 0x0000000e080e7212 */ /* 0x000fe200078e960d */
[----:B------:R4:W-:Y:S01]  /*2c80*/  STG.E.64 desc[UR8][R4.64+0x8], R20 ;  /* 0x0000081404007986 */ /* 0x0009e2000c101b08 */
[----:B------:R-:W-:Y:S01]  /*2c90*/  IADD3 R8, PT, PT, R12, 0x587c5, RZ ;  /* 0x000587c50c087810 */ /* 0x000fe20007ffe0ff */
[----:B------:R-:W-:Y:S01]  /*2ca0*/  IMAD.MOV.U32 R12, RZ, RZ, R7 ;  /* 0x000000ffff0c7224 */ /* 0x000fe200078e0007 */
[----:B------:R-:W-:Y:S02]  /*2cb0*/  LOP3.LUT R13, R14, R7, RZ, 0x3c, !PT ;  /* 0x000000070e0d7212 */ /* 0x000fe400078e3cff */
[----:B------:R-:W0:Y:S01]  /*2cc0*/  LDC.64 R14, c[0x0][0x388] ;  /* 0x0000e200ff0e7b82 */ /* 0x000e220000000a00 */
[----:B------:R4:W-:Y:S02]  /*2cd0*/  STG.E.64 desc[UR8][R4.64], R8 ;  /* 0x0000000804007986 */ /* 0x0009e4000c101b08 */
[----:B------:R-:W-:Y:S02]  /*2ce0*/  IMAD.IADD R18, R13, 0x1, R8 ;  /* 0x000000010d127824 */ /* 0x000fe400078e0208 */
[----:B------:R4:W-:Y:S02]  /*2cf0*/  STG.E.64 desc[UR8][R4.64+0x10], R12 ;  /* 0x0000100c04007986 */ /* 0x0009e4000c101b08 */
[----:B------:R-:W1:Y:S02]  /*2d00*/  I2F.F64.U32 R16, R18 ;  /* 0x0000001200107312 */ /* 0x000e640000201800 */
[----:B-1----:R-:W-:Y:S01]  /*2d10*/  DMUL R16, R16, 2.3283064365386962891e-10 ;  /* 0x3df0000010107828 */ /* 0x002fe20000000000 */
[----:B0-----:R-:W-:-:S09]  /*2d20*/  IMAD.WIDE.U32 R14, R19, 0x4, R14 ;  /* 0x00000004130e7825 */ /* 0x001fd200078e000e */
[----:B------:R-:W0:Y:S02]  /*2d30*/  F2F.F32.F64 R17, R16 ;  /* 0x0000001000117310 */ /* 0x000e240000301000 */
[----:B0-----:R4:W-:Y:S02]  /*2d40*/  STG.E desc[UR8][R14.64], R17 ;  /* 0x000000110e007986 */ /* 0x0019e4000c101908 */
.L_x_17:
[----:B------:R-:W-:-:S13]  /*2d50*/  ISETP.NE.AND P0, PT, R3, RZ, PT ;  /* 0x000000ff0300720c */ /* 0x000fda0003f05270 */
[----:B------:R-:W-:Y:S05]  /*2d60*/  @P0 EXIT ;  /* 0x000000000000094d */ /* 0x000fea0003800000 */
[----:B------:R-:W5:Y:S02]  /*2d70*/  LDC.64 R2, c[0x0][0x3a8] ;  /* 0x0000ea00ff027b82 */ /* 0x000f640000000a00 */
[----:B-----5:R-:W-:-:S05]  /*2d80*/  IMAD.WIDE.U32 R2, R0, 0x4, R2 ;  /* 0x0000000400027825 */ /* 0x020fca00078e0002 */
[----:B------:R-:W-:Y:S01]  /*2d90*/  STG.E desc[UR8][R2.64], R0 ;  /* 0x0000000002007986 */ /* 0x000fe2000c101908 */
[----:B------:R-:W-:Y:S05]  /*2da0*/  EXIT ;  /* 0x000000000000794d */ /* 0x000fea0003800000 */
.L_x_31:
        /* <DEDUP_REMOVED lines=13> */
.L_x_64:


//--------------------- .text._Z5bestKPfjjPi      --------------------------
	.section	.text._Z5bestKPfjjPi,"ax",@progbits
	.align	128
        .global         _Z5bestKPfjjPi
        .type           _Z5bestKPfjjPi,@function
        .size           _Z5bestKPfjjPi,(.L_x_65 - _Z5bestKPfjjPi)
        .other          _Z5bestKPfjjPi,@"STO_CUDA_ENTRY STV_DEFAULT"
_Z5bestKPfjjPi:
.text._Z5bestKPfjjPi:
[----:B------:R-:W-:Y:S01]  /*0000*/  LDC R1, c[0x0][0x37c] ;  /* 0x0000df00ff017b82 */ /* 0x000fe20000000800 */
[----:B------:R-:W0:Y:S02]  /*0010*/  LDCU.64 UR4, c[0x0][0x390] ;  /* 0x00007200ff0477ac */ /* 0x000e240008000a00 */
[----:B0-----:R-:W-:-:S04]  /*0020*/  ISETP.NE.U32.AND P0, PT, RZ, UR4, PT ;  /* 0x00000004ff007c0c */ /* 0x001fc8000bf05070 */
[----:B------:R-:W-:-:S13]  /*0030*/  ISETP.NE.AND.EX P0, PT, RZ, UR5, PT, P0 ;  /* 0x00000005ff007c0c */ /* 0x000fda000bf05300 */
[----:B------:R-:W-:Y:S05]  /*0040*/  @!P0 EXIT ;  /* 0x000000000000894d */ /* 0x000fea0003800000 */
[----:B------:R-:W0:Y:S01]  /*0050*/  LDC R0, c[0x0][0x388] ;  /* 0x0000e200ff007b82 */ /* 0x000e220000000800 */
[----:B------:R-:W1:Y:S07]  /*0060*/  LDCU.64 UR20, c[0x0][0x358] ;  /* 0x00006b00ff1477ac */ /* 0x000e6e0008000a00 */
[----:B------:R-:W1:Y:S08]  /*0070*/  LDC.64 R2, c[0x0][0x380] ;  /* 0x0000e000ff027b82 */ /* 0x000e700000000a00 */
[----:B------:R-:W2:Y:S01]  /*0080*/  LDC.64 R4, c[0x0][0x390] ;  /* 0x0000e400ff047b82 */ /* 0x000ea20000000a00 */
[----:B0-----:R-:W-:Y:S01]  /*0090*/  ISETP.GE.U32.AND P0, PT, R0, 0x2, PT ;  /* 0x000000020000780c */ /* 0x001fe20003f06070 */
[----:B-1----:R0:W5:Y:S04]  /*00a0*/  LDG.E R2, desc[UR20][R2.64] ;  /* 0x0000001402027981 */ /* 0x002168000c1e1900 */
[----:B--2---:R0:W-:Y:S08]  /*00b0*/  STG.E desc[UR20][R4.64], RZ ;  /* 0x000000ff04007986 */ /* 0x0041f0000c101914 */
[----:B------:R-:W-:Y:S05]  /*00c0*/  @!P0 EXIT ;  /* 0x000000000000894d */ /* 0x000fea0003800000 */
[C---:B0-----:R-:W-:Y:S02]  /*00d0*/  VIADD R3, R0.reuse, 0xfffffffe ;  /* 0xfffffffe00037836 */ /* 0x041fe40000000000 */
[----:B------:R-:W-:Y:S02]  /*00e0*/  HFMA2 R4, -RZ, RZ, 0, 5.9604644775390625e-08 ;  /* 0x00000001ff047431 */ /* 0x000fe400000001ff */
[----:B------:R-:W-:Y:S01]  /*00f0*/  VIADD R0, R0, 0xffffffff ;  /* 0xffffffff00007836 */ /* 0x000fe20000000000 */
[----:B------:R-:W-:-:S04]  /*0100*/  ISETP.GE.U32.AND P0, PT, R3, 0xf, PT ;  /* 0x0000000f0300780c */ /* 0x000fc80003f06070 */
[----:B------:R-:W-:-:S09]  /*0110*/  LOP3.LUT R3, R0, 0xf, RZ, 0xc0, !PT ;  /* 0x0000000f00037812 */ /* 0x000fd200078ec0ff */
[----:B------:R-:W-:Y:S05]  /*0120*/  @!P0 BRA `(.L_x_32) ;  /* 0x0000000800a08947 */ /* 0x000fea0003800000 */
[----:B------:R-:W0:Y:S01]  /*0130*/  LDCU UR4, c[0x0][0x38c] ;  /* 0x00007180ff0477ac */ /* 0x000e220008000800 */
[----:B------:R-:W1:Y:S01]  /*0140*/  LDC R6, c[0x0][0x38c] ;  /* 0x0000e300ff067b82 */ /* 0x000e620000000800 */
[----:B------:R-:W-:Y:S01]  /*0150*/  LOP3.LUT R28, R0, 0xfffffff0, RZ, 0xc0, !PT ;  /* 0xfffffff0001c7812 */ /* 0x000fe200078ec0ff */
[----:B------:R-:W-:-:S04]  /*0160*/  IMAD.MOV.U32 R4, RZ, RZ, 0x8 ;  /* 0x00000008ff047424 */ /* 0x000fc800078e00ff */
[----:B------:R-:W-:Y:S01]  /*0170*/  IMAD.MOV R28, RZ, RZ, -R28 ;  /* 0x000000ffff1c7224 */ /* 0x000fe200078e0a1c */
[----:B0-----:R-:W-:Y:S02]  /*0180*/  USHF.L.U32 UR5, UR4, 0x1, URZ ;  /* 0x0000000104057899 */ /* 0x001fe400080006ff */
[----:B------:R-:W-:Y:S02]  /*0190*/  USHF.L.U32 UR6, UR4, 0x4, URZ ;  /* 0x0000000404067899 */ /* 0x000fe400080006ff */
[----:B------:R-:W-:Y:S02]  /*01a0*/  UIMAD UR7, UR4, 0x3, URZ ;  /* 0x00000003040778a4 */ /* 0x000fe4000f8e02ff */
[----:B------:R-:W-:Y:S01]  /*01b0*/  USHF.L.U32 UR8, UR4, 0x2, URZ ;  /* 0x0000000204087899 */ /* 0x000fe200080006ff */
[----:B------:R-:W-:Y:S01]  /*01c0*/  MOV R5, UR5 ;  /* 0x0000000500057c02 */ /* 0x000fe20008000f00 */
[----:B------:R-:W-:Y:S01]  /*01d0*/  UIMAD UR9, UR4, 0x5, URZ ;  /* 0x00000005040978a4 */ /* 0x000fe2000f8e02ff */
[----:B------:R-:W-:Y:S01]  /*01e0*/  IMAD.U32 R37, RZ, RZ, UR6 ;  /* 0x00000006ff257e24 */ /* 0x000fe2000f8e00ff */
[----:B------:R-:W-:Y:S01]  /*01f0*/  UIMAD UR10, UR4, 0x6, URZ ;  /* 0x00000006040a78a4 */ /* 0x000fe2000f8e02ff */
[----:B------:R-:W-:Y:S01]  /*0200*/  IMAD.U32 R7, RZ, RZ, UR7 ;  /* 0x00000007ff077e24 */ /* 0x000fe2000f8e00ff */
[----:B------:R-:W-:Y:S01]  /*0210*/  UIMAD UR11, UR4, 0x7, URZ ;  /* 0x00000007040b78a4 */ /* 0x000fe2000f8e02ff */
[----:B------:R-:W-:Y:S01]  /*0220*/  IMAD.U32 R8, RZ, RZ, UR8 ;  /* 0x00000008ff087e24 */ /* 0x000fe2000f8e00ff */
[----:B------:R-:W-:Y:S01]  /*0230*/  USHF.L.U32 UR12, UR4, 0x3, URZ ;  /* 0x00000003040c7899 */ /* 0x000fe200080006ff */
[----:B------:R-:W-:Y:S01]  /*0240*/  MOV R9, UR9 ;  /* 0x0000000900097c02 */ /* 0x000fe20008000f00 */
[----:B------:R-:W-:Y:S01]  /*0250*/  UIMAD UR13, UR4, 0x9, URZ ;  /* 0x00000009040d78a4 */ /* 0x000fe2000f8e02ff */
[----:B------:R-:W-:Y:S01]  /*0260*/  IMAD.U32 R10, RZ, RZ, UR10 ;  /* 0x0000000aff0a7e24 */ /* 0x000fe2000f8e00ff */
[----:B------:R-:W-:Y:S01]  /*0270*/  UIMAD UR14, UR4, 0xa, URZ ;  /* 0x0000000a040e78a4 */ /* 0x000fe2000f8e02ff */
[----:B------:R-:W-:Y:S01]  /*0280*/  IMAD.U32 R11, RZ, RZ, UR11 ;  /* 0x0000000bff0b7e24 */ /* 0x000fe2000f8e00ff */
[----:B------:R-:W-:Y:S01]  /*0290*/  UIMAD UR15, UR4, 0xb, URZ ;  /* 0x0000000b040f78a4 */ /* 0x000fe2000f8e02ff */
        /* <DEDUP_REMOVED lines=8> */
[----:B------:R-:W-:-:S02]  /*0320*/  IMAD.U32 R29, RZ, RZ, UR16 ;  /* 0x00000010ff1d7e24 */ /* 0x000fc4000f8e00ff */
[----:B------:R-:W-:Y:S01]  /*0330*/  IMAD.U32 R31, RZ, RZ, UR17 ;  /* 0x00000011ff1f7e24 */ /* 0x000fe2000f8e00ff */
[----:B------:R-:W-:Y:S02]  /*0340*/  MOV R33, UR18 ;  /* 0x0000001200217c02 */ /* 0x000fe40008000f00 */
[----:B-1----:R-:W-:-:S07]  /*0350*/  IMAD.U32 R35, RZ, RZ, UR4 ;  /* 0x00000004ff237e24 */ /* 0x002fce000f8e00ff */
.L_x_33:
[----:B------:R-:W0:Y:S02]  /*0360*/  LDC.64 R16, c[0x0][0x380] ;  /* 0x0000e000ff107b82 */ /* 0x000e240000000a00 */
[----:B0-----:R-:W-:-:S05]  /*0370*/  IMAD.WIDE.U32 R26, R6, 0x4, R16 ;  /* 0x00000004061a7825 */ /* 0x001fca00078e0010 */
[----:B------:R-:W2:Y:S01]  /*0380*/  LDG.E R19, desc[UR20][R26.64] ;  /* 0x000000141a137981 */ /* 0x000ea2000c1e1900 */
[----:B------:R-:W-:Y:S01]  /*0390*/  IMAD.WIDE.U32 R24, R5, 0x4, R16 ;  /* 0x0000000405187825 */ /* 0x000fe200078e0010 */
[----:B--2--5:R-:W-:-:S13]  /*03a0*/  FSETP.GT.AND P0, PT, R2, R19, PT ;  /* 0x000000130200720b */ /* 0x024fda0003f04000 */
[----:B------:R-:W0:Y:S01]  /*03b0*/  @P0 LDC.64 R22, c[0x0][0x390] ;  /* 0x0000e400ff160b82 */ /* 0x000e220000000a00 */
[----:B------:R-:W-:-:S05]  /*03c0*/  @P0 IADD3 R30, PT, PT, R4, -0x7, RZ ;  /* 0xfffffff9041e0810 */ /* 0x000fca0007ffe0ff */
[----:B0-----:R0:W-:Y:S04]  /*03d0*/  @P0 STG.E desc[UR20][R22.64], R30 ;  /* 0x0000001e16000986 */ /* 0x0011e8000c101914 */
[----:B------:R-:W2:Y:S04]  /*03e0*/  @P0 LDG.E R2, desc[UR20][R26.64] ;  /* 0x000000141a020981 */ /* 0x000ea8000c1e1900 */
[----:B------:R-:W2:Y:S01]  /*03f0*/  LDG.E R19, desc[UR20][R24.64] ;  /* 0x0000001418137981 */ /* 0x000ea2000c1e1900 */
[----:B------:R-:W-:Y:S01]  /*0400*/  IMAD.WIDE.U32 R20, R7, 0x4, R16 ;  /* 0x0000000407147825 */ /* 0x000fe200078e0010 */
[----:B--2---:R-:W-:-:S13]  /*0410*/  FSETP.GT.AND P0, PT, R2, R19, PT ;  /* 0x000000130200720b */ /* 0x004fda0003f04000 */
[----:B------:R-:W1:Y:S01]  /*0420*/  @P0 LDC.64 R18, c[0x0][0x390] ;  /* 0x0000e400ff120b82 */ /* 0x000e620000000a00 */
[----:B------:R-:W-:-:S05]  /*0430*/  @P0 VIADD R32, R4, 0xfffffffa ;  /* 0xfffffffa04200836 */ /* 0x000fca0000000000 */
[----:B-1----:R1:W-:Y:S04]  /*0440*/  @P0 STG.E desc[UR20][R18.64], R32 ;  /* 0x0000002012000986 */ /* 0x0023e8000c101914 */
[----:B------:R-:W2:Y:S04]  /*0450*/  @P0 LDG.E R2, desc[UR20][R24.64] ;  /* 0x0000001418020981 */ /* 0x000ea8000c1e1900 */
[----:B------:R-:W2:Y:S01]  /*0460*/  LDG.E R34, desc[UR20][R20.64] ;  /* 0x0000001414227981 */ /* 0x000ea2000c1e1900 */
[----:B------:R-:W-:Y:S01]  /*0470*/  IMAD.WIDE.U32 R26, R8, 0x4, R16 ;  /* 0x00000004081a7825 */ /* 0x000fe200078e0010 */
[----:B--2---:R-:W-:-:S13]  /*0480*/  FSETP.GT.AND P0, PT, R2, R34, PT ;  /* 0x000000220200720b */ /* 0x004fda0003f04000 */
[----:B0-----:R-:W0:Y:S01]  /*0490*/  @P0 LDC.64 R22, c[0x0][0x390] ;  /* 0x0000e400ff160b82 */ /* 0x001e220000000a00 */
[----:B------:R-:W-:-:S05]  /*04a0*/  @P0 VIADD R30, R4, 0xfffffffb ;  /* 0xfffffffb041e0836 */ /* 0x000fca0000000000 */
[----:B0-----:R0:W-:Y:S04]  /*04b0*/  @P0 STG.E desc[UR20][R22.64], R30 ;  /* 0x0000001e16000986 */ /* 0x0011e8000c101914 */
[----:B------:R2:W3:Y:S04]  /*04c0*/  @P0 LDG.E R2, desc[UR20][R20.64] ;  /* 0x0000001414020981 */ /* 0x0004e8000c1e1900 */
[----:B------:R-:W3:Y:S01]  /*04d0*/  LDG.E R34, desc[UR20][R26.64] ;  /* 0x000000141a227981 */ /* 0x000ee2000c1e1900 */
[----:B--2---:R-:W-:Y:S01]  /*04e0*/  IMAD.WIDE.U32 R20, R9, 0x4, R16 ;  /* 0x0000000409147825 */ /* 0x004fe200078e0010 */
[----:B---3--:R-:W-:-:S13]  /*04f0*/  FSETP.GT.AND P0, PT, R2, R34, PT ;  /* 0x000000220200720b */ /* 0x008fda0003f04000 */
[----:B-1----:R-:W1:Y:S01]  /*0500*/  @P0 LDC.64 R18, c[0x0][0x390] ;  /* 0x0000e400ff120b82 */ /* 0x002e620000000a00 */
[----:B------:R-:W-:-:S05]  /*0510*/  @P0 IADD3 R32, PT, PT, R4, -0x4, RZ ;  /* 0xfffffffc04200810 */ /* 0x000fca0007ffe0ff */
[----:B-1----:R1:W-:Y:S04]  /*0520*/  @P0 STG.E desc[UR20][R18.64], R32 ;  /* 0x0000002012000986 */ /* 0x0023e8000c101914 */
[----:B------:R-:W2:Y:S04]  /*0530*/  @P0 LDG.E R2, desc[UR20][R26.64] ;  /* 0x000000141a020981 */ /* 0x000ea8000c1e1900 */
[----:B------:R-:W2:Y:S01]  /*0540*/  LDG.E R25, desc[UR20][R20.64] ;  /* 0x0000001414197981 */ /* 0x000ea2000c1e1900 */
[----:B0-----:R-:W-:Y:S01]  /*0550*/  IMAD.WIDE.U32 R22, R10, 0x4, R16 ;  /* 0x000000040a167825 */ /* 0x001fe200078e0010 */
[----:B--2---:R-:W-:-:S13]  /*0560*/  FSETP.GT.AND P0, PT, R2, R25, PT ;  /* 0x000000190200720b */ /* 0x004fda0003f04000 */
[----:B------:R-:W0:Y:S01]  /*0570*/  @P0 LDC.64 R24, c[0x0][0x390] ;  /* 0x0000e400ff180b82 */ /* 0x000e220000000a00 */
[----:B------:R-:W-:-:S05]  /*0580*/  @P0 VIADD R30, R4, 0xfffffffd ;  /* 0xfffffffd041e0836 */ /* 0x000fca0000000000 */
[----:B0-----:R0:W-:Y:S04]  /*0590*/  @P0 STG.E desc[UR20][R24.64], R30 ;  /* 0x0000001e18000986 */ /* 0x0011e8000c101914 */
[----:B------:R2:W3:Y:S04]  /*05a0*/  @P0 LDG.E R2, desc[UR20][R20.64] ;  /* 0x0000001414020981 */ /* 0x0004e8000c1e1900 */
[----:B------:R-:W3:Y:S01]  /*05b0*/  LDG.E R34, desc[UR20][R22.64] ;  /* 0x0000001416227981 */ /* 0x000ee2000c1e1900 */
[----:B--2---:R-:W-:Y:S01]  /*05c0*/  IMAD.WIDE.U32 R20, R11, 0x4, R16 ;  /* 0x000000040b147825 */ /* 0x004fe200078e0010 */
[----:B---3--:R-:W-:-:S13]  /*05d0*/  FSETP.GT.AND P0, PT, R2, R34, PT ;  /* 0x000000220200720b */ /* 0x008fda0003f04000 */
[----:B-1----:R-:W1:Y:S01]  /*05e0*/  @P0 LDC.64 R18, c[0x0][0x390] ;  /* 0x0000e400ff120b82 */ /* 0x002e620000000a00 */
[----:B------:R-:W-:-:S05]  /*05f0*/  @P0 VIADD R32, R4, 0xfffffffe ;  /* 0xfffffffe04200836 */ /* 0x000fca0000000000 */
[----:B-1----:R1:W-:Y:S04]  /*0600*/  @P0 STG.E desc[UR20][R18.64], R32 ;  /* 0x0000002012000986 */ /* 0x0023e8000c101914 */
[----:B------:R-:W2:Y:S04]  /*0610*/  @P0 LDG.E R2, desc[UR20][R22.64] ;  /* 0x0000001416020981 */ /* 0x000ea8000c1e1900 */
[----:B------:R-:W2:Y:S01]  /*0620*/  LDG.E R27, desc[UR20][R20.64] ;  /* 0x00000014141b7981 */ /* 0x000ea2000c1e1900 */
[----:B0-----:R-:W-:Y:S01]  /*0630*/  IMAD.WIDE.U32 R24, R12, 0x4, R16 ;  /* 0x000000040c187825 */ /* 0x001fe200078e0010 */
[----:B--2---:R-:W-:-:S13]  /*0640*/  FSETP.GT.AND P0, PT, R2, R27, PT ;  /* 0x0000001b0200720b */ /* 0x004fda0003f04000 */
[----:B------:R-:W0:Y:S01]  /*0650*/  @P0 LDC.64 R26, c[0x0][0x390] ;  /* 0x0000e400ff1a0b82 */ /* 0x000e220000000a00 */
[----:B------:R-:W-:-:S05]  /*0660*/  @P0 IADD3 R30, PT, PT, R4, -0x1, RZ ;  /* 0xffffffff041e0810 */ /* 0x000fca0007ffe0ff */
[----:B0-----:R0:W-:Y:S04]  /*0670*/  @P0 STG.E desc[UR20][R26.64], R30 ;  /* 0x0000001e1a000986 */ /* 0x0011e8000c101914 */
[----:B------:R-:W2:Y:S04]  /*0680*/  @P0 LDG.E R2, desc[UR20][R20.64] ;  /* 0x0000001414020981 */ /* 0x000ea8000c1e1900 */
[----:B------:R-:W2:Y:S01]  /*0690*/  LDG.E R34, desc[UR20][R24.64] ;  /* 0x0000001418227981 */ /* 0x000ea2000c1e1900 */
[----:B-1----:R-:W-:Y:S01]  /*06a0*/  IMAD.WIDE.U32 R18, R13, 0x4, R16 ;  /* 0x000000040d127825 */ /* 0x002fe200078e0010 */
[----:B--2---:R-:W-:-:S13]  /*06b0*/  FSETP.GT.AND P0, PT, R2, R34, PT ;  /* 0x000000220200720b */ /* 0x004fda0003f04000 */
[----:B------:R-:W1:Y:S02]  /*06c0*/  @P0 LDC.64 R22, c[0x0][0x390] ;  /* 0x0000e400ff160b82 */ /* 0x000e640000000a00 */
        /* <DEDUP_REMOVED lines=20> */
[----:B------:R-:W-:-:S05]  /*0810*/  @P0 IADD3 R30, PT, PT, R4, 0x3, RZ ;  /* 0x00000003041e0810 */ /* 0x000fca0007ffe0ff */
        /* <DEDUP_REMOVED lines=15> */
[----:B------:R-:W2:Y:S04]  /*0910*/  @P0 LDG.E R2, desc[UR20][R18.64] ;  /* 0x0000001412020981 */ /* 0x000ea8000c1e1900 */
[----:B------:R-:W2:Y:S01]  /*0920*/  LDG.E R34, desc[UR20][R24.64] ;  /* 0x0000001418227981 */ /* 0x000ea2000c1e1900 */
[----:B------:R-:W-:Y:S01]  /*0930*/  IMAD.WIDE.U32 R20, R35, 0x4, R16 ;  /* 0x0000000423147825 */ /* 0x000fe200078e0010 */
[----:B--2---:R-:W-:-:S13]  /*0940*/  FSETP.GT.AND P0, PT, R2, R34, PT ;  /* 0x000000220200720b */ /* 0x004fda0003f04000 */
[----:B-1----:R-:W1:Y:S01]  /*0950*/  @P0 LDC.64 R22, c[0x0][0x390] ;  /* 0x0000e400ff160b82 */ /* 0x002e620000000a00 */
[----:B------:R-:W-:-:S05]  /*0960*/  @P0 VIADD R32, R4, 0x6 ;  /* 0x0000000604200836 */ /* 0x000fca0000000000 */
[----:B-1----:R1:W-:Y:S04]  /*0970*/  @P0 STG.E desc[UR20][R22.64], R32 ;  /* 0x0000002016000986 */ /* 0x0023e8000c101914 */
[----:B------:R-:W2:Y:S04]  /*0980*/  @P0 LDG.E R2, desc[UR20][R24.64] ;  /* 0x0000001418020981 */ /* 0x000ea8000c1e1900 */
[----:B------:R-:W2:Y:S01]  /*0990*/  LDG.E R34, desc[UR20][R20.64] ;  /* 0x0000001414227981 */ /* 0x000ea2000c1e1900 */
[----:B------:R-:W-:Y:S01]  /*09a0*/  IMAD.WIDE.U32 R16, R37, 0x4, R16 ;  /* 0x0000000425107825 */ /* 0x000fe200078e0010 */
[----:B--2---:R-:W-:-:S13]  /*09b0*/  FSETP.GT.AND P0, PT, R2, R34, PT ;  /* 0x000000220200720b */ /* 0x004fda0003f04000 */
[----:B0-----:R-:W0:Y:S01]  /*09c0*/  @P0 LDC.64 R26, c[0x0][0x390] ;  /* 0x0000e400ff1a0b82 */ /* 0x001e220000000a00 */
[----:B------:R-:W-:-:S05]  /*09d0*/  @P0 IADD3 R30, PT, PT, R4, 0x7, RZ ;  /* 0x00000007041e0810 */ /* 0x000fca0007ffe0ff */
[----:B0-----:R0:W-:Y:S04]  /*09e0*/  @P0 STG.E desc[UR20][R26.64], R30 ;  /* 0x0000001e1a000986 */ /* 0x0011e8000c101914 */
[----:B------:R-:W2:Y:S04]  /*09f0*/  @P0 LDG.E R2, desc[UR20][R20.64] ;  /* 0x0000001414020981 */ /* 0x000ea8000c1e1900 */
[----:B------:R-:W2:Y:S01]  /*0a00*/  LDG.E R19, desc[UR20][R16.64] ;  /* 0x0000001410137981 */ /* 0x000ea2000c1e1900 */
[----:B------:R-:W-:Y:S01]  /*0a10*/  IADD3 R28, PT, PT, R28, 0x10, RZ ;  /* 0x000000101c1c7810 */ /* 0x000fe20007ffe0ff */
[----:B------:R-:W-:Y:S01]  /*0a20*/  VIADD R6, R6, UR6 ;  /* 0x0000000606067c36 */ /* 0x000fe20008000000 */
[----:B------:R-:W-:Y:S01]  /*0a30*/  IADD3 R5, PT, PT, R5, UR6, RZ ;  /* 0x0000000605057c10 */ /* 0x000fe2000fffe0ff */
        /* <DEDUP_REMOVED lines=13> */
[----:B------:R-:W-:-:S02]  /*0b10*/  IADD3 R37, PT, PT, R37, UR6, RZ ;  /* 0x0000000625257c10 */ /* 0x000fc4000fffe0ff */
[----:B--2---:R-:W-:-:S13]  /*0b20*/  FSETP.GT.AND P0, PT, R2, R19, PT ;  /* 0x000000130200720b */ /* 0x004fda0003f04000 */
[----:B------:R-:W2:Y:S01]  /*0b30*/  @P0 LDC.64 R18, c[0x0][0x390] ;  /* 0x0000e400ff120b82 */ /* 0x000ea20000000a00 */
[C---:B-1----:R-:W-:Y:S02]  /*0b40*/  @P0 VIADD R23, R4.reuse, 0x8 ;  /* 0x0000000804170836 */ /* 0x042fe40000000000 */
[----:B------:R-:W-:-:S03]  /*0b50*/  VIADD R4, R4, 0x10 ;  /* 0x0000001004047836 */ /* 0x000fc60000000000 */
[----:B--2---:R0:W-:Y:S04]  /*0b60*/  @P0 STG.E desc[UR20][R18.64], R23 ;  /* 0x0000001712000986 */ /* 0x0041e8000c101914 */
[----:B------:R0:W5:Y:S01]  /*0b70*/  @P0 LDG.E R2, desc[UR20][R16.64] ;  /* 0x0000001410020981 */ /* 0x000162000c1e1900 */
[----:B------:R-:W-:-:S13]  /*0b80*/  ISETP.NE.AND P0, PT, R28, RZ, PT ;  /* 0x000000ff1c00720c */ /* 0x000fda0003f05270 */
[----:B0-----:R-:W-:Y:S05]  /*0b90*/  @P0 BRA `(.L_x_33) ;  /* 0xfffffff400f00947 */ /* 0x001fea000383ffff */
[----:B------:R-:W-:-:S07]  /*0ba0*/  IADD3 R4, PT, PT, R4, -0x7, RZ ;  /* 0xfffffff904047810 */ /* 0x000fce0007ffe0ff */
.L_x_32:
[----:B------:R-:W-:-:S13]  /*0bb0*/  ISETP.NE.AND P0, PT, R3, RZ, PT ;  /* 0x000000ff0300720c */ /* 0x000fda0003f05270 */
[----:B------:R-:W-:Y:S05]  /*0bc0*/  @!P0 EXIT ;  /* 0x000000000000894d */ /* 0x000fea0003800000 */
[----:B------:R-:W-:Y:S02]  /*0bd0*/  ISETP.GE.U32.AND P0, PT, R3, 0x8, PT ;  /* 0x000000080300780c */ /* 0x000fe40003f06070 */
[----:B------:R-:W-:-:S11]  /*0be0*/  LOP3.LUT R3, R0, 0x7, RZ, 0xc0, !PT ;  /* 0x0000000700037812 */ /* 0x000fd600078ec0ff */
[----:B------:R-:W-:Y:S05]  /*0bf0*/  @!P0 BRA `(.L_x_34) ;  /* 0x00000004000c8947 */ /* 0x000fea0003800000 */
[----:B------:R-:W0:Y:S01]  /*0c00*/  LDC.64 R6, c[0x0][0x380] ;  /* 0x0000e000ff067b82 */ /* 0x000e220000000a00 */
[----:B------:R-:W1:Y:S02]  /*0c10*/  LDCU UR4, c[0x0][0x38c] ;  /* 0x00007180ff0477ac */ /* 0x000e640008000800 */
[----:B-1----:R-:W-:-:S04]  /*0c20*/  IMAD R11, R4, UR4, RZ ;  /* 0x00000004040b7c24 */ /* 0x002fc8000f8e02ff */
[----:B0-----:R-:W-:-:S05]  /*0c30*/  IMAD.WIDE.U32 R8, R11, 0x4, R6 ;  /* 0x000000040b087825 */ /* 0x001fca00078e0006 */
[----:B------:R-:W2:Y:S01]  /*0c40*/  LDG.E R5, desc[UR20][R8.64] ;  /* 0x0000001408057981 */ /* 0x000ea2000c1e1900 */
[----:B------:R-:W-:-:S04]  /*0c50*/  VIADD R13, R11, UR4 ;  /* 0x000000040b0d7c36 */ /* 0x000fc80008000000 */
[----:B------:R-:W-:Y:S01]  /*0c60*/  IMAD.WIDE.U32 R10, R13, 0x4, R6 ;  /* 0x000000040d0a7825 */ /* 0x000fe200078e0006 */
[----:B--2--5:R-:W-:-:S13]  /*0c70*/  FSETP.GT.AND P0, PT, R2, R5, PT ;  /* 0x000000050200720b */ /* 0x024fda0003f04000 */
[----:B------:R-:W0:Y:S02]  /*0c80*/  @P0 LDC.64 R14, c[0x0][0x390] ;  /* 0x0000e400ff0e0b82 */ /* 0x000e240000000a00 */
[----:B0-----:R0:W-:Y:S04]  /*0c90*/  @P0 STG.E desc[UR20][R14.64], R4 ;  /* 0x000000040e000986 */ /* 0x0011e8000c101914 */
[----:B------:R-:W2:Y:S04]  /*0ca0*/  @P0 LDG.E R2, desc[UR20][R8.64] ;  /* 0x0000001408020981 */ /* 0x000ea8000c1e1900 */
[----:B------:R-:W2:Y:S01]  /*0cb0*/  LDG.E R5, desc[UR20][R10.64] ;  /* 0x000000140a057981 */ /* 0x000ea2000c1e1900 */
[----:B------:R-:W-:-:S05]  /*0cc0*/  IADD3 R21, PT, PT, R13, UR4, RZ ;  /* 0x000000040d157c10 */ /* 0x000fca000fffe0ff */
[----:B------:R-:W-:Y:S01]  /*0cd0*/  IMAD.WIDE.U32 R12, R21, 0x4, R6 ;  /* 0x00000004150c7825 */ /* 0x000fe200078e0006 */
[----:B--2---:R-:W-:-:S13]  /*0ce0*/  FSETP.GT.AND P0, PT, R2, R5, PT ;  /* 0x000000050200720b */ /* 0x004fda0003f04000 */
[----:B------:R-:W1:Y:S01]  /*0cf0*/  @P0 LDC.64 R16, c[0x0][0x390] ;  /* 0x0000e400ff100b82 */ /* 0x000e620000000a00 */
[----:B------:R-:W-:-:S05]  /*0d00*/  @P0 VIADD R5, R4, 0x1 ;  /* 0x0000000104050836 */ /* 0x000fca0000000000 */
[----:B-1----:R1:W-:Y:S04]  /*0d10*/  @P0 STG.E desc[UR20][R16.64], R5 ;  /* 0x0000000510000986 */ /* 0x0023e8000c101914 */
[----:B------:R-:W2:Y:S04]  /*0d20*/  @P0 LDG.E R2, desc[UR20][R10.64] ;  /* 0x000000140a020981 */ /* 0x000ea8000c1e1900 */
[----:B------:R-:W2:Y:S01]  /*0d30*/  LDG.E R19, desc[UR20][R12.64] ;  /* 0x000000140c137981 */ /* 0x000ea2000c1e1900 */
[----:B------:R-:W-:-:S05]  /*0d40*/  IADD3 R23, PT, PT, R21, UR4, RZ ;  /* 0x0000000415177c10 */ /* 0x000fca000fffe0ff */
[----:B------:R-:W-:Y:S01]  /*0d50*/  IMAD.WIDE.U32 R8, R23, 0x4, R6 ;  /* 0x0000000417087825 */ /* 0x000fe200078e0006 */
[----:B--2---:R-:W-:-:S13]  /*0d60*/  FSETP.GT.AND P0, PT, R2, R19, PT ;  /* 0x000000130200720b */ /* 0x004fda0003f04000 */
[----:B0-----:R-:W0:Y:S01]  /*0d70*/  @P0 LDC.64 R14, c[0x0][0x390] ;  /* 0x0000e400ff0e0b82 */ /* 0x001e220000000a00 */
[----:B------:R-:W-:-:S05]  /*0d80*/  @P0 VIADD R19, R4, 0x2 ;  /* 0x0000000204130836 */ /* 0x000fca0000000000 */
[----:B0-----:R0:W-:Y:S04]  /*0d90*/  @P0 STG.E desc[UR20][R14.64], R19 ;  /* 0x000000130e000986 */ /* 0x0011e8000c101914 */
[----:B------:R-:W2:Y:S04]  /*0da0*/  @P0 LDG.E R2, desc[UR20][R12.64] ;  /* 0x000000140c020981 */ /* 0x000ea8000c1e1900 */
[----:B------:R-:W2:Y:S01]  /*0db0*/  LDG.E R21, desc[UR20][R8.64] ;  /* 0x0000001408157981 */ /* 0x000ea2000c1e1900 */
[----:B------:R-:W-:-:S05]  /*0dc0*/  IADD3 R23, PT, PT, R23, UR4, RZ ;  /* 0x0000000417177c10 */ /* 0x000fca000fffe0ff */
[----:B------:R-:W-:Y:S01]  /*0dd0*/  IMAD.WIDE.U32 R10, R23, 0x4, R6 ;  /* 0x00000004170a7825 */ /* 0x000fe200078e0006 */
[----:B--2---:R-:W-:-:S13]  /*0de0*/  FSETP.GT.AND P0, PT, R2, R21, PT ;  /* 0x000000150200720b */ /* 0x004fda0003f04000 */
[----:B-1----:R-:W1:Y:S01]  /*0df0*/  @P0 LDC.64 R16, c[0x0][0x390] ;  /* 0x0000e400ff100b82 */ /* 0x002e620000000a00 */
        /* <DEDUP_REMOVED lines=20> */
[----:B0-----:R-:W-:-:S05]  /*0f40*/  IADD3 R19, PT, PT, R23, UR4, RZ ;  /* 0x0000000417137c10 */ /* 0x001fca000fffe0ff */
[----:B------:R-:W-:Y:S01]  /*0f50*/  IMAD.WIDE.U32 R6, R19, 0x4, R6 ;  /* 0x0000000413067825 */ /* 0x000fe200078e0006 */
[----:B--2---:R-:W-:-:S13]  /*0f60*/  FSETP.GT.AND P0, PT, R2, R21, PT ;  /* 0x000000150200720b */ /* 0x004fda0003f04000 */
[----:B------:R-:W0:Y:S01]  /*0f70*/  @P0 LDC.64 R10, c[0x0][0x390] ;  /* 0x0000e400ff0a0b82 */ /* 0x000e220000000a00 */
[----:B------:R-:W-:-:S05]  /*0f80*/  @P0 VIADD R15, R4, 0x6 ;  /* 0x00000006040f0836 */ /* 0x000fca0000000000 */
[----:B0-----:R1:W-:Y:S04]  /*0f90*/  @P0 STG.E desc[UR20][R10.64], R15 ;  /* 0x0000000f0a000986 */ /* 0x0013e8000c101914 */
[----:B------:R-:W2:Y:S04]  /*0fa0*/  @P0 LDG.E R2, desc[UR20][R8.64] ;  /* 0x0000001408020981 */ /* 0x000ea8000c1e1900 */
[----:B------:R-:W2:Y:S02]  /*0fb0*/  LDG.E R19, desc[UR20][R6.64] ;  /* 0x0000001406137981 */ /* 0x000ea4000c1e1900 */
[----:B--2---:R-:W-:-:S13]  /*0fc0*/  FSETP.GT.AND P0, PT, R2, R19, PT ;  /* 0x000000130200720b */ /* 0x004fda0003f04000 */
[----:B-1----:R-:W-:Y:S05]  /*0fd0*/  @!P0 BRA `(.L_x_35) ;  /* 0x0000000000108947 */ /* 0x002fea0003800000 */
[----:B------:R-:W0:Y:S01]  /*0fe0*/  LDC.64 R8, c[0x0][0x390] ;  /* 0x0000e400ff087b82 */ /* 0x000e220000000a00 */
[----:B------:R-:W-:-:S05]  /*0ff0*/  IADD3 R5, PT, PT, R4, 0x7, RZ ;  /* 0x0000000704057810 */ /* 0x000fca0007ffe0ff */
[----:B0-----:R0:W-:Y:S04]  /*1000*/  STG.E desc[UR20][R8.64], R5 ;  /* 0x0000000508007986 */ /* 0x0011e8000c101914 */
[----:B------:R0:W5:Y:S02]  /*1010*/  LDG.E R2, desc[UR20][R6.64] ;  /* 0x0000001406027981 */ /* 0x000164000c1e1900 */
.L_x_35:
[----:B------:R-:W-:-:S07]  /*1020*/  VIADD R4, R4, 0x8 ;  /* 0x0000000804047836 */ /* 0x000fce0000000000 */
.L_x_34:
[----:B------:R-:W-:-:S13]  /*1030*/  ISETP.NE.AND P0, PT, R3, RZ, PT ;  /* 0x000000ff0300720c */ /* 0x000fda0003f05270 */
[----:B------:R-:W-:Y:S05]  /*1040*/  @!P0 EXIT ;  /* 0x000000000000894d */ /* 0x000fea0003800000 */
[----:B------:R-:W-:Y:S02]  /*1050*/  ISETP.GE.U32.AND P0, PT, R3, 0x4, PT ;  /* 0x000000040300780c */ /* 0x000fe40003f06070 */
[----:B------:R-:W-:-:S11]  /*1060*/  LOP3.LUT R0, R0, 0x3, RZ, 0xc0, !PT ;  /* 0x0000000300007812 */ /* 0x000fd600078ec0ff */
[----:B------:R-:W-:Y:S05]  /*1070*/  @!P0 BRA `(.L_x_36) ;  /* 0x00000000008c8947 */ /* 0x000fea0003800000 */
[----:B0-----:R-:W0:Y:S01]  /*1080*/  LDC.64 R6, c[0x0][0x380] ;  /* 0x0000e000ff067b82 */ /* 0x001e220000000a00 */
[----:B------:R-:W1:Y:S02]  /*1090*/  LDCU UR4, c[0x0][0x38c] ;  /* 0x00007180ff0477ac */ /* 0x000e640008000800 */
[----:B-1----:R-:W-:-:S04]  /*10a0*/  IMAD R5, R4, UR4, RZ ;  /* 0x0000000404057c24 */ /* 0x002fc8000f8e02ff */
[----:B0-----:R-:W-:-:S05]  /*10b0*/  IMAD.WIDE.U32 R8, R5, 0x4, R6 ;  /* 0x0000000405087825 */ /* 0x001fca00078e0006 */
[----:B------:R-:W2:Y:S01]  /*10c0*/  LDG.E R3, desc[UR20][R8.64] ;  /* 0x0000001408037981 */ /* 0x000ea2000c1e1900 */
[----:B------:R-:W-:-:S05]  /*10d0*/  IADD3 R5, PT, PT, R5, UR4, RZ ;  /* 0x0000000405057c10 */ /* 0x000fca000fffe0ff */
[----:B------:R-:W-:Y:S01]  /*10e0*/  IMAD.WIDE.U32 R10, R5, 0x4, R6 ;  /* 0x00000004050a7825 */ /* 0x000fe200078e0006 */
[----:B--2--5:R-:W-:-:S13]  /*10f0*/  FSETP.GT.AND P0, PT, R2, R3, PT ;  /* 0x000000030200720b */ /* 0x024fda0003f04000 */
[----:B------:R-:W0:Y:S02]  /*1100*/  @P0 LDC.64 R14, c[0x0][0x390] ;  /* 0x0000e400ff0e0b82 */ /* 0x000e240000000a00 */
[----:B0-----:R0:W-:Y:S04]  /*1110*/  @P0 STG.E desc[UR20][R14.64], R4 ;  /* 0x000000040e000986 */ /* 0x0011e8000c101914 */
[----:B------:R-:W2:Y:S04]  /*1120*/  @P0 LDG.E R2, desc[UR20][R8.64] ;  /* 0x0000001408020981 */ /* 0x000ea8000c1e1900 */
[----:B------:R-:W2:Y:S01]  /*1130*/  LDG.E R3, desc[UR20][R10.64] ;  /* 0x000000140a037981 */ /* 0x000ea2000c1e1900 */
[----:B------:R-:W-:-:S04]  /*1140*/  VIADD R5, R5, UR4 ;  /* 0x0000000405057c36 */ /* 0x000fc80008000000 */
[----:B------:R-:W-:Y:S01]  /*1150*/  IMAD.WIDE.U32 R12, R5, 0x4, R6 ;  /* 0x00000004050c7825 */ /* 0x000fe200078e0006 */
[----:B--2---:R-:W-:-:S13]  /*1160*/  FSETP.GT.AND P0, PT, R2, R3, PT ;  /* 0x000000030200720b */ /* 0x004fda0003f04000 */
[----:B------:R-:W1:Y:S01]  /*1170*/  @P0 LDC.64 R16, c[0x0][0x390] ;  /* 0x0000e400ff100b82 */ /* 0x000e620000000a00 */
[----:B------:R-:W-:-:S05]  /*1180*/  @P0 IADD3 R19, PT, PT, R4, 0x1, RZ ;  /* 0x0000000104130810 */ /* 0x000fca0007ffe0ff */
[----:B-1----:R0:W-:Y:S04]  /*1190*/  @P0 STG.E desc[UR20][R16.64], R19 ;  /* 0x0000001310000986 */ /* 0x0021e8000c101914 */
[----:B------:R-:W2:Y:S04]  /*11a0*/  @P0 LDG.E R2, desc[UR20][R10.64] ;  /* 0x000000140a020981 */ /* 0x000ea8000c1e1900 */
[----:B------:R-:W2:Y:S02]  /*11b0*/  LDG.E R3, desc[UR20][R12.64] ;  /* 0x000000140c037981 */ /* 0x000ea4000c1e1900 */
[----:B--2---:R-:W-:Y:S01]  /*11c0*/  FSETP.GT.AND P0, PT, R2, R3, PT ;  /* 0x000000030200720b */ /* 0x004fe20003f04000 */
[----:B------:R-:W-:-:S04]  /*11d0*/  VIADD R3, R5, UR4 ;  /* 0x0000000405037c36 */ /* 0x000fc80008000000 */
[----:B------:R-:W-:-:S08]  /*11e0*/  IMAD.WIDE.U32 R6, R3, 0x4, R6 ;  /* 0x0000000403067825 */ /* 0x000fd000078e0006 */
[----:B------:R-:W1:Y:S01]  /*11f0*/  @P0 LDC.64 R8, c[0x0][0x390] ;  /* 0x0000e400ff080b82 */ /* 0x000e620000000a00 */
[----:B------:R-:W-:-:S05]  /*1200*/  @P0 IADD3 R5, PT, PT, R4, 0x2, RZ ;  /* 0x0000000204050810 */ /* 0x000fca0007ffe0ff */
[----:B-1----:R0:W-:Y:S04]  /*1210*/  @P0 STG.E desc[UR20][R8.64], R5 ;  /* 0x0000000508000986 */ /* 0x0021e8000c101914 */
[----:B------:R-:W2:Y:S04]  /*1220*/  @P0 LDG.E R2, desc[UR20][R12.64] ;  /* 0x000000140c020981 */ /* 0x000ea8000c1e1900 */
[----:B------:R-:W2:Y:S02]  /*1230*/  LDG.E R3, desc[UR20][R6.64] ;  /* 0x0000001406037981 */ /* 0x000ea4000c1e1900 */
[----:B--2---:R-:W-:-:S13]  /*1240*/  FSETP.GT.AND P0, PT, R2, R3, PT ;  /* 0x000000030200720b */ /* 0x004fda0003f04000 */
[----:B0-----:R-:W-:Y:S05]  /*1250*/  @!P0 BRA `(.L_x_37) ;  /* 0x0000000000108947 */ /* 0x001fea0003800000 */
[----:B------:R-:W0:Y:S01]  /*1260*/  LDC.64 R8, c[0x0][0x390] ;  /* 0x0000e400ff087b82 */ /* 0x000e220000000a00 */
[----:B------:R-:W-:-:S05]  /*1270*/  VIADD R3, R4, 0x3 ;  /* 0x0000000304037836 */ /* 0x000fca0000000000 */
[----:B0-----:R0:W-:Y:S04]  /*1280*/  STG.E desc[UR20][R8.64], R3 ;  /* 0x0000000308007986 */ /* 0x0011e8000c101914 */
[----:B------:R0:W5:Y:S02]  /*1290*/  LDG.E R2, desc[UR20][R6.64] ;  /* 0x0000001406027981 */ /* 0x000164000c1e1900 */
.L_x_37:
[----:B------:R-:W-:-:S07]  /*12a0*/  IADD3 R4, PT, PT, R4, 0x4, RZ ;  /* 0x0000000404047810 */ /* 0x000fce0007ffe0ff */
.L_x_36:
[----:B------:R-:W-:-:S13]  /*12b0*/  ISETP.NE.AND P0, PT, R0, RZ, PT ;  /* 0x000000ff0000720c */ /* 0x000fda0003f05270 */
[----:B------:R-:W-:Y:S05]  /*12c0*/  @!P0 EXIT ;  /* 0x000000000000894d */ /* 0x000fea0003800000 */
[----:B------:R-:W1:Y:S01]  /*12d0*/  LDC R12, c[0x0][0x38c] ;  /* 0x0000e300ff0c7b82 */ /* 0x000e620000000800 */
[----:B------:R-:W2:Y:S01]  /*12e0*/  LDCU UR4, c[0x0][0x38c] ;  /* 0x00007180ff0477ac */ /* 0x000ea20008000800 */
[----:B------:R-:W-:-:S06]  /*12f0*/  IMAD.MOV R0, RZ, RZ, -R0 ;  /* 0x000000ffff007224 */ /* 0x000fcc00078e0a00 */
[----:B0-----:R-:W0:Y:S01]  /*1300*/  LDC.64 R8, c[0x0][0x380] ;  /* 0x0000e000ff087b82 */ /* 0x001e220000000a00 */
[----:B--2---:R-:W-:-:S07]  /*1310*/  IMAD R3, R4, UR4, RZ ;  /* 0x0000000404037c24 */ /* 0x004fce000f8e02ff */
.L_x_38:
[----:B0-----:R-:W-:-:S05]  /*1320*/  IMAD.WIDE.U32 R6, R3, 0x4, R8 ;  /* 0x0000000403067825 */ /* 0x001fca00078e0008 */
[----:B------:R-:W2:Y:S01]  /*1330*/  LDG.E R5, desc[UR20][R6.64] ;  /* 0x0000001406057981 */ /* 0x000ea2000c1e1900 */
[----:B------:R-:W-:Y:S01]  /*1340*/  IADD3 R0, PT, PT, R0, 0x1, RZ ;  /* 0x0000000100007810 */ /* 0x000fe20007ffe0ff */
[----:B-1----:R-:W-:Y:S01]  /*1350*/  IMAD.IADD R3, R3, 0x1, R12 ;  /* 0x0000000103037824 */ /* 0x002fe200078e020c */
[----:B--2--5:R-:W-:-:S13]  /*1360*/  FSETP.GT.AND P0, PT, R2, R5, PT ;  /* 0x000000050200720b */ /* 0x024fda0003f04000 */
[----:B------:R-:W0:Y:S02]  /*1370*/  @P0 LDC.64 R10, c[0x0][0x390] ;  /* 0x0000e400ff0a0b82 */ /* 0x000e240000000a00 */
[----:B0-----:R0:W-:Y:S04]  /*1380*/  @P0 STG.E desc[UR20][R10.64], R4 ;  /* 0x000000040a000986 */ /* 0x0011e8000c101914 */
[----:B------:R2:W5:Y:S01]  /*1390*/  @P0 LDG.E R2, desc[UR20][R6.64] ;  /* 0x0000001406020981 */ /* 0x000562000c1e1900 */
[----:B------:R-:W-:Y:S02]  /*13a0*/  ISETP.NE.AND P0, PT, R0, RZ, PT ;  /* 0x000000ff0000720c */ /* 0x000fe40003f05270 */
[----:B0-----:R-:W-:-:S11]  /*13b0*/  IADD3 R4, PT, PT, R4, 0x1, RZ ;  /* 0x0000000104047810 */ /* 0x001fd60007ffe0ff */
[----:B--2---:R-:W-:Y:S05]  /*13c0*/  @P0 BRA `(.L_x_38) ;  /* 0xfffffffc00d40947 */ /* 0x004fea000383ffff */
[----:B------:R-:W-:Y:S05]  /*13d0*/  EXIT ;  /* 0x000000000000794d */ /* 0x000fea0003800000 */
.L_x_39:
        /* <DEDUP_REMOVED lines=10> */
.L_x_65:


//--------------------- .text._Z7gpuInitPfPiP17curandStateXORWOWi --------------------------
	.section	.text._Z7gpuInitPfPiP17curandStateXORWOWi,"ax",@progbits
	.align	128
        .global         _Z7gpuInitPfPiP17curandStateXORWOWi
        .type           _Z7gpuInitPfPiP17curandStateXORWOWi,@function
        .size           _Z7gpuInitPfPiP17curandStateXORWOWi,(.L_x_66 - _Z7gpuInitPfPiP17curandStateXORWOWi)
        .other          _Z7gpuInitPfPiP17curandStateXORWOWi,@"STO_CUDA_ENTRY STV_DEFAULT"
_Z7gpuInitPfPiP17curandStateXORWOWi:
.text._Z7gpuInitPfPiP17curandStateXORWOWi:
[----:B------:R-:W-:Y:S08]  /*0000*/  LDC R1, c[0x0][0x37c] ;  /* 0x0000df00ff017b82 */ /* 0x000ff00000000800 */
[----:B------:R-:W0:Y:S01]  /*0010*/  LDC R0, c[0x0][0x398] ;  /* 0x0000e600ff007b82 */ /* 0x000e220000000800 */
[----:B------:R-:W1:Y:S01]  /*0020*/  S2R R2, SR_TID.X ;  /* 0x0000000000027919 */ /* 0x000e620000002100 */
[----:B------:R-:W2:Y:S01]  /*0030*/  LDCU.64 UR4, c[0x0][0x358] ;  /* 0x00006b00ff0477ac */ /* 0x000ea20008000a00 */
[----:B------:R-:W3:Y:S01]  /*0040*/  S2R R3, SR_CTAID.X ;  /* 0x0000000000037919 */ /* 0x000ee20000002500 */
[----:B------:R-:W4:Y:S01]  /*0050*/  LDCU UR6, c[0x0][0x360] ;  /* 0x00006c00ff0677ac */ /* 0x000f220008000800 */
[----:B0-----:R-:W-:-:S13]  /*0060*/  ISETP.NE.AND P0, PT, R0, RZ, PT ;  /* 0x000000ff0000720c */ /* 0x001fda0003f05270 */
[----:B-1234-:R-:W-:Y:S05]  /*0070*/  @!P0 BRA `(.L_x_40) ;  /* 0x0000000c00008947 */ /* 0x01efea0003800000 */
[----:B------:R-:W0:Y:S01]  /*0080*/  LDC.64 R24, c[0x0][0x390] ;  /* 0x0000e400ff187b82 */ /* 0x000e220000000a00 */
[C---:B------:R-:W-:Y:S01]  /*0090*/  ISETP.GE.U32.AND P1, PT, R0.reuse, 0x4, PT ;  /* 0x000000040000780c */ /* 0x040fe20003f26070 */
[----:B------:R-:W-:Y:S01]  /*00a0*/  IMAD R5, R3, UR6, R2 ;  /* 0x0000000603057c24 */ /* 0x000fe2000f8e0202 */
[----:B------:R-:W-:Y:S01]  /*00b0*/  LOP3.LUT R4, R0, 0x3, RZ, 0xc0, !PT ;  /* 0x0000000300047812 */ /* 0x000fe200078ec0ff */
[----:B------:R-:W-:-:S03]  /*00c0*/  IMAD.MOV.U32 R6, RZ, RZ, RZ ;  /* 0x000000ffff067224 */ /* 0x000fc600078e00ff */
[----:B------:R-:W-:Y:S01]  /*00d0*/  ISETP.NE.AND P0, PT, R4, RZ, PT ;  /* 0x000000ff0400720c */ /* 0x000fe20003f05270 */
[----:B0-----:R-:W-:-:S06]  /*00e0*/  IMAD.WIDE R24, R5, 0x30, R24 ;  /* 0x0000003005187825 */ /* 0x001fcc00078e0218 */
[----:B------:R-:W-:Y:S06]  /*00f0*/  @!P1 BRA `(.L_x_41) ;  /* 0x00000004009c9947 */ /* 0x000fec0003800000 */
[----:B------:R-:W0:Y:S01]  /*0100*/  LDC.64 R10, c[0x0][0x380] ;  /* 0x0000e000ff0a7b82 */ /* 0x000e220000000a00 */
[----:B------:R-:W-:Y:S01]  /*0110*/  LOP3.LUT R6, R0, 0xfffffffc, RZ, 0xc0, !PT ;  /* 0xfffffffc00067812 */ /* 0x000fe200078ec0ff */
[----:B------:R-:W-:-:S04]  /*0120*/  IMAD R7, R5, R0, 0x3 ;  /* 0x0000000305077424 */ /* 0x000fc800078e0200 */
[----:B------:R-:W-:-:S07]  /*0130*/  IMAD.MOV R8, RZ, RZ, -R6 ;  /* 0x000000ffff087224 */ /* 0x000fce00078e0a06 */
.L_x_42:
[----:B--2---:R-:W2:Y:S04]  /*0140*/  LDG.E.64 R20, desc[UR4][R24.64] ;  /* 0x0000000418147981 */ /* 0x004ea8000c1e1b00 */
[----:B------:R-:W3:Y:S04]  /*0150*/  LDG.E.64 R12, desc[UR4][R24.64+0x10] ;  /* 0x00001004180c7981 */ /* 0x000ee8000c1e1b00 */
[----:B------:R-:W4:Y:S01]  /*0160*/  LDG.E.64 R14, desc[UR4][R24.64+0x8] ;  /* 0x00000804180e7981 */ /* 0x000f22000c1e1b00 */
[----:B------:R-:W-:-:S05]  /*0170*/  IADD3 R27, PT, PT, R7, -0x3, RZ ;  /* 0xfffffffd071b7810 */ /* 0x000fca0007ffe0ff */
[----:B0-----:R-:W-:Y:S01]  /*0180*/  IMAD.WIDE.U32 R26, R27, 0x4, R10 ;  /* 0x000000041b1a7825 */ /* 0x001fe200078e000a */
[----:B--2---:R-:W-:-:S03]  /*0190*/  SHF.R.U32.HI R16, RZ, 0x2, R21 ;  /* 0x00000002ff107819 */ /* 0x004fc60000011615 */
[----:B------:R-:W-:Y:S01]  /*01a0*/  VIADD R20, R20, 0x587c5 ;  /* 0x000587c514147836 */ /* 0x000fe20000000000 */
[----:B------:R-:W-:Y:S01]  /*01b0*/  LOP3.LUT R16, R16, R21, RZ, 0x3c, !PT ;  /* 0x0000001510107212 */ /* 0x000fe200078e3cff */
[----:B---3--:R-:W-:Y:S02]  /*01c0*/  IMAD.SHL.U32 R9, R13, 0x10, RZ ;  /* 0x000000100d097824 */ /* 0x008fe400078e00ff */
[----:B------:R-:W-:Y:S01]  /*01d0*/  IMAD.MOV.U32 R19, RZ, RZ, R12 ;  /* 0x000000ffff137224 */ /* 0x000fe200078e000c */
[C---:B------:R-:W-:Y:S01]  /*01e0*/  SHF.L.U32 R17, R16.reuse, 0x1, RZ ;  /* 0x0000000110117819 */ /* 0x040fe200000006ff */
[----:B----4-:R-:W-:Y:S01]  /*01f0*/  IMAD.MOV.U32 R21, RZ, RZ, R14 ;  /* 0x000000ffff157224 */ /* 0x010fe200078e000e */
[----:B------:R-:W-:Y:S02]  /*0200*/  MOV R18, R15 ;  /* 0x0000000f00127202 */ /* 0x000fe40000000f00 */
[----:B------:R-:W-:Y:S02]  /*0210*/  LOP3.LUT R16, R16, R17, R9, 0x96, !PT ;  /* 0x0000001110107212 */ /* 0x000fe400078e9609 */
[----:B------:R-:W-:Y:S02]  /*0220*/  STG.E.64 desc[UR4][R24.64], R20 ;  /* 0x0000001418007986 */ /* 0x000fe4000c101b04 */
[----:B------:R-:W-:Y:S01]  /*0230*/  LOP3.LUT R17, R16, R13, RZ, 0x3c, !PT ;  /* 0x0000000d10117212 */ /* 0x000fe200078e3cff */
[----:B------:R-:W-:Y:S01]  /*0240*/  IMAD.MOV.U32 R16, RZ, RZ, R13 ;  /* 0x000000ffff107224 */ /* 0x000fe200078e000d */
[----:B------:R-:W-:Y:S03]  /*0250*/  STG.E.64 desc[UR4][R24.64+0x8], R18 ;  /* 0x0000081218007986 */ /* 0x000fe6000c101b04 */
[----:B------:R-:W-:Y:S01]  /*0260*/  IMAD.IADD R9, R17, 0x1, R20 ;  /* 0x0000000111097824 */ /* 0x000fe200078e0214 */
[----:B------:R-:W-:Y:S03]  /*0270*/  STG.E.64 desc[UR4][R24.64+0x10], R16 ;  /* 0x0000101018007986 */ /* 0x000fe6000c101b04 */
[----:B------:R-:W0:Y:S02]  /*0280*/  I2F.F64.U32 R22, R9 ;  /* 0x0000000900167312 */ /* 0x000e240000201800 */
[----:B0-----:R-:W-:-:S06]  /*0290*/  DMUL R22, R22, 2.3283064365386962891e-10 ;  /* 0x3df0000016167828 */ /* 0x001fcc0000000000 */
[----:B------:R-:W0:Y:S02]  /*02a0*/  F2F.F32.F64 R29, R22 ;  /* 0x00000016001d7310 */ /* 0x000e240000301000 */
[----:B0-----:R0:W-:Y:S04]  /*02b0*/  STG.E desc[UR4][R26.64], R29 ;  /* 0x0000001d1a007986 */ /* 0x0011e8000c101904 */
[----:B------:R-:W2:Y:S04]  /*02c0*/  LDG.E.64 R22, desc[UR4][R24.64] ;  /* 0x0000000418167981 */ /* 0x000ea8000c1e1b00 */
[----:B------:R-:W3:Y:S04]  /*02d0*/  LDG.E.64 R12, desc[UR4][R24.64+0x10] ;  /* 0x00001004180c7981 */ /* 0x000ee8000c1e1b00 */
[----:B------:R-:W4:Y:S01]  /*02e0*/  LDG.E.64 R14, desc[UR4][R24.64+0x8] ;  /* 0x00000804180e7981 */ /* 0x000f22000c1e1b00 */
[----:B0-----:R-:W-:-:S05]  /*02f0*/  IADD3 R27, PT, PT, R7, -0x2, RZ ;  /* 0xfffffffe071b7810 */ /* 0x001fca0007ffe0ff */
[----:B------:R-:W-:Y:S01]  /*0300*/  IMAD.WIDE.U32 R26, R27, 0x4, R10 ;  /* 0x000000041b1a7825 */ /* 0x000fe200078e000a */
[----:B--2---:R-:W-:-:S03]  /*0310*/  SHF.R.U32.HI R28, RZ, 0x2, R23 ;  /* 0x00000002ff1c7819 */ /* 0x004fc60000011617 */
[----:B------:R-:W-:Y:S01]  /*0320*/  VIADD R22, R22, 0x587c5 ;  /* 0x000587c516167836 */ /* 0x000fe20000000000 */
[----:B------:R-:W-:Y:S01]  /*0330*/  LOP3.LUT R28, R28, R23, RZ, 0x3c, !PT ;  /* 0x000000171c1c7212 */ /* 0x000fe200078e3cff */
[----:B---3--:R-:W-:Y:S02]  /*0340*/  IMAD.SHL.U32 R9, R13, 0x10, RZ ;  /* 0x000000100d097824 */ /* 0x008fe400078e00ff */
[----:B------:R-:W-:Y:S01]  /*0350*/  IMAD.MOV.U32 R19, RZ, RZ, R12 ;  /* 0x000000ffff137224 */ /* 0x000fe200078e000c */
[C---:B------:R-:W-:Y:S01]  /*0360*/  SHF.L.U32 R23, R28.reuse, 0x1, RZ ;  /* 0x000000011c177819 */ /* 0x040fe200000006ff */
[----:B------:R-:W-:Y:S01]  /*0370*/  IMAD.MOV.U32 R16, RZ, RZ, R13 ;  /* 0x000000ffff107224 */ /* 0x000fe200078e000d */
[----:B----4-:R-:W-:Y:S02]  /*0380*/  MOV R18, R15 ;  /* 0x0000000f00127202 */ /* 0x010fe40000000f00 */
[----:B------:R-:W-:Y:S01]  /*0390*/  LOP3.LUT R28, R28, R23, R9, 0x96, !PT ;  /* 0x000000171c1c7212 */ /* 0x000fe200078e9609 */
[----:B------:R-:W-:-:S02]  /*03a0*/  IMAD.MOV.U32 R23, RZ, RZ, R14 ;  /* 0x000000ffff177224 */ /* 0x000fc400078e000e */
[----:B------:R-:W-:Y:S01]  /*03b0*/  STG.E.64 desc[UR4][R24.64+0x8], R18 ;  /* 0x0000081218007986 */ /* 0x000fe2000c101b04 */
[----:B------:R-:W-:-:S03]  /*03c0*/  LOP3.LUT R17, R28, R13, RZ, 0x3c, !PT ;  /* 0x0000000d1c117212 */ /* 0x000fc600078e3cff */
[----:B------:R-:W-:Y:S02]  /*03d0*/  STG.E.64 desc[UR4][R24.64], R22 ;  /* 0x0000001618007986 */ /* 0x000fe4000c101b04 */
[----:B------:R-:W-:Y:S02]  /*03e0*/  IMAD.IADD R9, R17, 0x1, R22 ;  /* 0x0000000111097824 */ /* 0x000fe400078e0216 */
[----:B------:R-:W-:Y:S02]  /*03f0*/  STG.E.64 desc[UR4][R24.64+0x10], R16 ;  /* 0x0000101018007986 */ /* 0x000fe4000c101b04 */
        /* <DEDUP_REMOVED lines=19> */
[----:B------:R0:W-:Y:S01]  /*0530*/  STG.E.64 desc[UR4][R24.64+0x8], R18 ;  /* 0x0000081218007986 */ /* 0x0001e2000c101b04 */
[----:B------:R-:W-:-:S03]  /*0540*/  LOP3.LUT R17, R28, R13, RZ, 0x3c, !PT ;  /* 0x0000000d1c117212 */ /* 0x000fc600078e3cff */
[----:B------:R-:W-:Y:S02]  /*0550*/  STG.E.64 desc[UR4][R24.64], R20 ;  /* 0x0000001418007986 */ /* 0x000fe4000c101b04 */
[----:B------:R-:W-:Y:S02]  /*0560*/  IMAD.IADD R9, R17, 0x1, R20 ;  /* 0x0000000111097824 */ /* 0x000fe400078e0214 */
[----:B------:R1:W-:Y:S02]  /*0570*/  STG.E.64 desc[UR4][R24.64+0x10], R16 ;  /* 0x0000101018007986 */ /* 0x0003e4000c101b04 */
[----:B------:R-:W2:Y:S02]  /*0580*/  I2F.F64.U32 R22, R9 ;  /* 0x0000000900167312 */ /* 0x000ea40000201800 */
[----:B--2---:R-:W-:-:S06]  /*0590*/  DMUL R22, R22, 2.3283064365386962891e-10 ;  /* 0x3df0000016167828 */ /* 0x004fcc0000000000 */
[----:B------:R-:W2:Y:S02]  /*05a0*/  F2F.F32.F64 R29, R22 ;  /* 0x00000016001d7310 */ /* 0x000ea40000301000 */
[----:B--2---:R2:W-:Y:S04]  /*05b0*/  STG.E desc[UR4][R26.64], R29 ;  /* 0x0000001d1a007986 */ /* 0x0045e8000c101904 */
[----:B------:R-:W3:Y:S04]  /*05c0*/  LDG.E.64 R22, desc[UR4][R24.64] ;  /* 0x0000000418167981 */ /* 0x000ee8000c1e1b00 */
[----:B------:R-:W4:Y:S04]  /*05d0*/  LDG.E.64 R12, desc[UR4][R24.64+0x10] ;  /* 0x00001004180c7981 */ /* 0x000f28000c1e1b00 */
[----:B------:R-:W5:Y:S01]  /*05e0*/  LDG.E.64 R14, desc[UR4][R24.64+0x8] ;  /* 0x00000804180e7981 */ /* 0x000f62000c1e1b00 */
[----:B------:R-:W-:-:S05]  /*05f0*/  VIADD R8, R8, 0x4 ;  /* 0x0000000408087836 */ /* 0x000fca0000000000 */
[----:B------:R-:W-:Y:S02]  /*0600*/  ISETP.NE.AND P1, PT, R8, RZ, PT ;  /* 0x000000ff0800720c */ /* 0x000fe40003f25270 */
[----:B---3--:R-:W-:Y:S01]  /*0610*/  SHF.R.U32.HI R28, RZ, 0x2, R23 ;  /* 0x00000002ff1c7819 */ /* 0x008fe20000011617 */
[----:B------:R-:W-:-:S03]  /*0620*/  VIADD R22, R22, 0x587c5 ;  /* 0x000587c516167836 */ /* 0x000fc60000000000 */
[----:B------:R-:W-:Y:S01]  /*0630*/  LOP3.LUT R28, R28, R23, RZ, 0x3c, !PT ;  /* 0x000000171c1c7212 */ /* 0x000fe200078e3cff */
[----:B----4-:R-:W-:Y:S01]  /*0640*/  IMAD.SHL.U32 R9, R13, 0x10, RZ ;  /* 0x000000100d097824 */ /* 0x010fe200078e00ff */
[----:B0-----:R-:W-:Y:S01]  /*0650*/  MOV R19, R12 ;  /* 0x0000000c00137202 */ /* 0x001fe20000000f00 */
[----:B-1----:R-:W-:Y:S01]  /*0660*/  IMAD.MOV.U32 R16, RZ, RZ, R13 ;  /* 0x000000ffff107224 */ /* 0x002fe200078e000d */
[----:B------:R-:W-:Y:S01]  /*0670*/  SHF.L.U32 R23, R28, 0x1, RZ ;  /* 0x000000011c177819 */ /* 0x000fe200000006ff */
[----:B-----5:R-:W-:-:S03]  /*0680*/  IMAD.MOV.U32 R18, RZ, RZ, R15 ;  /* 0x000000ffff127224 */ /* 0x020fc600078e000f */
[----:B------:R-:W-:Y:S02]  /*0690*/  LOP3.LUT R28, R28, R23, R9, 0x96, !PT ;  /* 0x000000171c1c7212 */ /* 0x000fe400078e9609 */
[----:B------:R-:W-:Y:S01]  /*06a0*/  MOV R23, R14 ;  /* 0x0000000e00177202 */ /* 0x000fe20000000f00 */
[----:B------:R2:W-:Y:S01]  /*06b0*/  STG.E.64 desc[UR4][R24.64+0x8], R18 ;  /* 0x0000081218007986 */ /* 0x0005e2000c101b04 */
[----:B------:R-:W-:Y:S01]  /*06c0*/  LOP3.LUT R17, R28, R13, RZ, 0x3c, !PT ;  /* 0x0000000d1c117212 */ /* 0x000fe200078e3cff */
[----:B------:R-:W-:Y:S02]  /*06d0*/  IMAD.WIDE.U32 R12, R7, 0x4, R10 ;  /* 0x00000004070c7825 */ /* 0x000fe400078e000a */
[----:B------:R2:W-:Y:S02]  /*06e0*/  STG.E.64 desc[UR4][R24.64], R22 ;  /* 0x0000001618007986 */ /* 0x0005e4000c101b04 */
[----:B------:R-:W-:Y:S02]  /*06f0*/  IMAD.IADD R9, R17, 0x1, R22 ;  /* 0x0000000111097824 */ /* 0x000fe400078e0216 */
[----:B------:R2:W-:Y:S01]  /*0700*/  STG.E.64 desc[UR4][R24.64+0x10], R16 ;  /* 0x0000101018007986 */ /* 0x0005e2000c101b04 */
[----:B------:R-:W-:Y:S01]  /*0710*/  VIADD R7, R7, 0x4 ;  /* 0x0000000407077836 */ /* 0x000fe20000000000 */
[----:B------:R-:W0:Y:S02]  /*0720*/  I2F.F64.U32 R20, R9 ;  /* 0x0000000900147312 */ /* 0x000e240000201800 */
[----:B0-----:R-:W-:-:S10]  /*0730*/  DMUL R20, R20, 2.3283064365386962891e-10 ;  /* 0x3df0000014147828 */ /* 0x001fd40000000000 */
[----:B------:R-:W0:Y:S02]  /*0740*/  F2F.F32.F64 R21, R20 ;  /* 0x0000001400157310 */ /* 0x000e240000301000 */
[----:B0-----:R2:W-:Y:S01]  /*0750*/  STG.E desc[UR4][R12.64], R21 ;  /* 0x000000150c007986 */ /* 0x0015e2000c101904 */
[----:B------:R-:W-:Y:S05]  /*0760*/  @P1 BRA `(.L_x_42) ;  /* 0xfffffff800741947 */ /* 0x000fea000383ffff */
.L_x_41:
[----:B------:R-:W-:Y:S05]  /*0770*/  @!P0 BRA `(.L_x_40) ;  /* 0x0000000400408947 */ /* 0x000fea0003800000 */
[----:B------:R-:W-:Y:S02]  /*0780*/  ISETP.NE.AND P0, PT, R4, 0x1, PT ;  /* 0x000000010400780c */ /* 0x000fe40003f05270 */
[----:B------:R-:W-:-:S04]  /*0790*/  LOP3.LUT R7, R0, 0x1, RZ, 0xc0, !PT ;  /* 0x0000000100077812 */ /* 0x000fc800078ec0ff */
[----:B------:R-:W-:-:S07]  /*07a0*/  ISETP.NE.U32.AND P1, PT, R7, 0x1, PT ;  /* 0x000000010700780c */ /* 0x000fce0003f25070 */
[----:B------:R-:W-:Y:S06]  /*07b0*/  @!P0 BRA `(.L_x_43) ;  /* 0x0000000000c88947 */ /* 0x000fec0003800000 */
[----:B------:R-:W3:Y:S04]  /*07c0*/  LDG.E.64 R14, desc[UR4][R24.64] ;  /* 0x00000004180e7981 */ /* 0x000ee8000c1e1b00 */
[----:B------:R-:W4:Y:S04]  /*07d0*/  LDG.E.64 R10, desc[UR4][R24.64+0x10] ;  /* 0x00001004180a7981 */ /* 0x000f28000c1e1b00 */
[----:B--2---:R-:W2:Y:S01]  /*07e0*/  LDG.E.64 R16, desc[UR4][R24.64+0x8] ;  /* 0x0000080418107981 */ /* 0x004ea2000c1e1b00 */
[----:B---3--:R-:W-:Y:S01]  /*07f0*/  SHF.R.U32.HI R4, RZ, 0x2, R15 ;  /* 0x00000002ff047819 */ /* 0x008fe2000001160f */
[----:B------:R-:W-:-:S03]  /*0800*/  VIADD R14, R14, 0x587c5 ;  /* 0x000587c50e0e7836 */ /* 0x000fc60000000000 */
[----:B------:R-:W-:Y:S01]  /*0810*/  LOP3.LUT R4, R4, R15, RZ, 0x3c, !PT ;  /* 0x0000000f04047212 */ /* 0x000fe200078e3cff */
[----:B----4-:R-:W-:Y:S01]  /*0820*/  IMAD.MOV.U32 R12, RZ, RZ, R11 ;  /* 0x000000ffff0c7224 */ /* 0x010fe200078e000b */
[----:B------:R-:W-:Y:S01]  /*0830*/  SHF.L.U32 R7, R11, 0x4, RZ ;  /* 0x000000040b077819 */ /* 0x000fe200000006ff */
[----:B--2---:R-:W-:Y:S02]  /*0840*/  IMAD.MOV.U32 R15, RZ, RZ, R16 ;  /* 0x000000ffff0f7224 */ /* 0x004fe400078e0010 */
[----:B------:R-:W-:-:S03]  /*0850*/  IMAD.SHL.U32 R8, R4, 0x2, RZ ;  /* 0x0000000204087824 */ /* 0x000fc600078e00ff */
[----:B------:R-:W-:Y:S02]  /*0860*/  STG.E.64 desc[UR4][R24.64], R14 ;  /* 0x0000000e18007986 */ /* 0x000fe4000c101b04 */
[----:B------:R-:W-:Y:S01]  /*0870*/  LOP3.LUT R8, R4, R8, R7, 0x96, !PT ;  /* 0x0000000804087212 */ /* 0x000fe200078e9607 */
[----:B------:R-:W-:-:S03]  /*0880*/  IMAD R7, R5, R0, R6 ;  /* 0x0000000005077224 */ /* 0x000fc600078e0206 */
[----:B------:R-:W-:Y:S02]  /*0890*/  LOP3.LUT R13, R8, R11, RZ, 0x3c, !PT ;  /* 0x0000000b080d7212 */ /* 0x000fe400078e3cff */
[----:B------:R-:W0:Y:S02]  /*08a0*/  LDC.64 R8, c[0x0][0x380] ;  /* 0x0000e000ff087b82 */ /* 0x000e240000000a00 */
[----:B------:R-:W-:Y:S01]  /*08b0*/  IADD3 R4, PT, PT, R13, R14, RZ ;  /* 0x0000000e0d047210 */ /* 0x000fe20007ffe0ff */
[----:B------:R-:W-:Y:S03]  /*08c0*/  STG.E.64 desc[UR4][R24.64+0x10], R12 ;  /* 0x0000100c18007986 */ /* 0x000fe6000c101b04 */
[----:B------:R-:W1:Y:S02]  /*08d0*/  I2F.F64.U32 R18, R4 ;  /* 0x0000000400127312 */ /* 0x000e640000201800 */
[----:B-1----:R-:W-:Y:S01]  /*08e0*/  DMUL R20, R18, 2.3283064365386962891e-10 ;  /* 0x3df0000012147828 */ /* 0x002fe20000000000 */
[----:B------:R-:W-:Y:S01]  /*08f0*/  IMAD.MOV.U32 R19, RZ, RZ, R10 ;  /* 0x000000ffff137224 */ /* 0x000fe200078e000a */
[----:B------:R-:W-:Y:S01]  /*0900*/  MOV R18, R17 ;  /* 0x0000001100127202 */ /* 0x000fe20000000f00 */
[----:B0-----:R-:W-:-:S03]  /*0910*/  IMAD.WIDE.U32 R22, R7, 0x4, R8 ;  /* 0x0000000407167825 */ /* 0x001fc600078e0008 */
[----:B------:R-:W0:Y:S01]  /*0920*/  F2F.F32.F64 R27, R20 ;  /* 0x00000014001b7310 */ /* 0x000e220000301000 */
[----:B------:R1:W-:Y:S04]  /*0930*/  STG.E.64 desc[UR4][R24.64+0x8], R18 ;  /* 0x0000081218007986 */ /* 0x0003e8000c101b04 */
[----:B0-----:R0:W-:Y:S04]  /*0940*/  STG.E desc[UR4][R22.64], R27 ;  /* 0x0000001b16007986 */ /* 0x0011e8000c101904 */
[----:B------:R-:W2:Y:S04]  /*0950*/  LDG.E.64 R20, desc[UR4][R24.64] ;  /* 0x0000000418147981 */ /* 0x000ea8000c1e1b00 */
[----:B------:R-:W3:Y:S04]  /*0960*/  LDG.E.64 R16, desc[UR4][R24.64+0x10] ;  /* 0x0000100418107981 */ /* 0x000ee8000c1e1b00 */
[----:B------:R-:W4:Y:S01]  /*0970*/  LDG.E.64 R10, desc[UR4][R24.64+0x8] ;  /* 0x00000804180a7981 */ /* 0x000f22000c1e1b00 */
[----:B------:R-:W-:Y:S01]  /*0980*/  IADD3 R7, PT, PT, R7, 0x1, RZ ;  /* 0x0000000107077810 */ /* 0x000fe20007ffe0ff */
[----:B------:R-:W-:-:S04]  /*0990*/  VIADD R6, R6, 0x2 ;  /* 0x0000000206067836 */ /* 0x000fc80000000000 */
[----:B------:R-:W-:Y:S01]  /*09a0*/  IMAD.WIDE.U32 R8, R7, 0x4, R8 ;  /* 0x0000000407087825 */ /* 0x000fe200078e0008 */
[----:B--2---:R-:W-:-:S03]  /*09b0*/  SHF.R.U32.HI R4, RZ, 0x2, R21 ;  /* 0x00000002ff047819 */ /* 0x004fc60000011615 */
[----:B-1----:R-:W-:Y:S01]  /*09c0*/  VIADD R18, R20, 0x587c5 ;  /* 0x000587c514127836 */ /* 0x002fe20000000000 */
[----:B------:R-:W-:Y:S01]  /*09d0*/  LOP3.LUT R4, R4, R21, RZ, 0x3c, !PT ;  /* 0x0000001504047212 */ /* 0x000fe200078e3cff */
[----:B---3--:R-:W-:Y:S02]  /*09e0*/  IMAD.SHL.U32 R21, R17, 0x10, RZ ;  /* 0x0000001011157824 */ /* 0x008fe400078e00ff */
[----:B------:R-:W-:Y:S01]  /*09f0*/  IMAD.MOV.U32 R12, RZ, RZ, R17 ;  /* 0x000000ffff0c7224 */ /* 0x000fe200078e0011 */
[----:B------:R-:W-:Y:S01]  /*0a00*/  SHF.L.U32 R26, R4, 0x1, RZ ;  /* 0x00000001041a7819 */ /* 0x000fe200000006ff */
[----:B----4-:R-:W-:-:S03]  /*0a10*/  IMAD.MOV.U32 R19, RZ, RZ, R10 ;  /* 0x000000ffff137224 */ /* 0x010fc600078e000a */
[----:B------:R-:W-:Y:S02]  /*0a20*/  LOP3.LUT R26, R4, R26, R21, 0x96, !PT ;  /* 0x0000001a041a7212 */ /* 0x000fe400078e9615 */
[----:B------:R0:W-:Y:S02]  /*0a30*/  STG.E.64 desc[UR4][R24.64], R18 ;  /* 0x0000001218007986 */ /* 0x0001e4000c101b04 */
[----:B------:R-:W-:-:S05]  /*0a40*/  LOP3.LUT R13, R26, R17, RZ, 0x3c, !PT ;  /* 0x000000111a0d7212 */ /* 0x000fca00078e3cff */
[----:B------:R-:W-:Y:S01]  /*0a50*/  IMAD.IADD R4, R13, 0x1, R18 ;  /* 0x000000010d047824 */ /* 0x000fe200078e0212 */
[----:B------:R0:W-:Y:S03]  /*0a60*/  STG.E.64 desc[UR4][R24.64+0x10], R12 ;  /* 0x0000100c18007986 */ /* 0x0001e6000c101b04 */
[----:B------:R-:W1:Y:S02]  /*0a70*/  I2F.F64.U32 R14, R4 ;  /* 0x00000004000e7312 */ /* 0x000e640000201800 */
[----:B-1----:R-:W-:Y:S01]  /*0a80*/  DMUL R20, R14, 2.3283064365386962891e-10 ;  /* 0x3df000000e147828 */ /* 0x002fe20000000000 */
[----:B------:R-:W-:Y:S01]  /*0a90*/  IMAD.MOV.U32 R15, RZ, RZ, R16 ;  /* 0x000000ffff0f7224 */ /* 0x000fe200078e0010 */
[----:B------:R-:W-:-:S05]  /*0aa0*/  MOV R14, R11 ;  /* 0x0000000b000e7202 */ /* 0x000fca0000000f00 */
[----:B------:R0:W-:Y:S03]  /*0ab0*/  STG.E.64 desc[UR4][R24.64+0x8], R14 ;  /* 0x0000080e18007986 */ /* 0x0001e6000c101b04 */
[----:B------:R-:W1:Y:S02]  /*0ac0*/  F2F.F32.F64 R21, R20 ;  /* 0x0000001400157310 */ /* 0x000e640000301000 */
[----:B-1----:R0:W-:Y:S02]  /*0ad0*/  STG.E desc[UR4][R8.64], R21 ;  /* 0x0000001508007986 */ /* 0x0021e4000c101904 */
.L_x_43:
[----:B------:R-:W-:Y:S05]  /*0ae0*/  @P1 BRA `(.L_x_40) ;  /* 0x0000000000641947 */ /* 0x000fea0003800000 */
[----:B0-2---:R-:W2:Y:S04]  /*0af0*/  LDG.E.64 R12, desc[UR4][R24.64] ;  /* 0x00000004180c7981 */ /* 0x005ea8000c1e1b00 */
[----:B------:R-:W3:Y:S04]  /*0b00*/  LDG.E.64 R10, desc[UR4][R24.64+0x10] ;  /* 0x00001004180a7981 */ /* 0x000ee8000c1e1b00 */
[----:B------:R-:W4:Y:S01]  /*0b10*/  LDG.E.64 R8, desc[UR4][R24.64+0x8] ;  /* 0x0000080418087981 */ /* 0x000f22000c1e1b00 */
[----:B------:R-:W-:Y:S01]  /*0b20*/  IMAD R17, R5, R0, R6 ;  /* 0x0000000005117224 */ /* 0x000fe200078e0206 */
[----:B--2---:R-:W-:-:S04]  /*0b30*/  SHF.R.U32.HI R4, RZ, 0x2, R13 ;  /* 0x00000002ff047819 */ /* 0x004fc8000001160d */
[----:B------:R-:W-:Y:S01]  /*0b40*/  LOP3.LUT R4, R4, R13, RZ, 0x3c, !PT ;  /* 0x0000000d04047212 */ /* 0x000fe200078e3cff */
[----:B---3--:R-:W-:Y:S01]  /*0b50*/  IMAD.MOV.U32 R19, RZ, RZ, R10 ;  /* 0x000000ffff137224 */ /* 0x008fe200078e000a */
[----:B------:R-:W-:Y:S01]  /*0b60*/  SHF.L.U32 R7, R11, 0x4, RZ ;  /* 0x000000040b077819 */ /* 0x000fe200000006ff */
[----:B------:R-:W-:Y:S01]  /*0b70*/  IMAD.MOV.U32 R6, RZ, RZ, R11 ;  /* 0x000000ffff067224 */ /* 0x000fe200078e000b */
[----:B----4-:R-:W-:Y:S01]  /*0b80*/  MOV R18, R9 ;  /* 0x0000000900127202 */ /* 0x010fe20000000f00 */
[C---:B------:R-:W-:Y:S02]  /*0b90*/  IMAD.SHL.U32 R13, R4.reuse, 0x2, RZ ;  /* 0x00000002040d7824 */ /* 0x040fe400078e00ff */
[----:B------:R-:W-:Y:S02]  /*0ba0*/  IMAD.MOV.U32 R5, RZ, RZ, R8 ;  /* 0x000000ffff057224 */ /* 0x000fe400078e0008 */
[----:B------:R1:W-:Y:S01]  /*0bb0*/  STG.E.64 desc[UR4][R24.64+0x8], R18 ;  /* 0x0000081218007986 */ /* 0x0003e2000c101b04 */
[----:B------:R-:W-:Y:S01]  /*0bc0*/  LOP3.LUT R14, R4, R13, R7, 0x96, !PT ;  /* 0x0000000d040e7212 */ /* 0x000fe200078e9607 */
[----:B------:R-:W-:-:S02]  /*0bd0*/  VIADD R4, R12, 0x587c5 ;  /* 0x000587c50c047836 */ /* 0x000fc40000000000 */
[----:B------:R-:W0:Y:S01]  /*0be0*/  LDC.64 R12, c[0x0][0x380] ;  /* 0x0000e000ff0c7b82 */ /* 0x000e220000000a00 */
[----:B------:R-:W-:Y:S02]  /*0bf0*/  LOP3.LUT R7, R14, R11, RZ, 0x3c, !PT ;  /* 0x0000000b0e077212 */ /* 0x000fe400078e3cff */
[----:B------:R1:W-:Y:S02]  /*0c00*/  STG.E.64 desc[UR4][R24.64], R4 ;  /* 0x0000000418007986 */ /* 0x0003e4000c101b04 */
[----:B------:R-:W-:Y:S02]  /*0c10*/  IADD3 R16, PT, PT, R7, R4, RZ ;  /* 0x0000000407107210 */ /* 0x000fe40007ffe0ff */
[----:B------:R1:W-:Y:S02]  /*0c20*/  STG.E.64 desc[UR4][R24.64+0x10], R6 ;  /* 0x0000100618007986 */ /* 0x0003e4000c101b04 */
[----:B------:R-:W2:Y:S02]  /*0c30*/  I2F.F64.U32 R14, R16 ;  /* 0x00000010000e7312 */ /* 0x000ea40000201800 */
[----:B--2---:R-:W-:Y:S01]  /*0c40*/  DMUL R14, R14, 2.3283064365386962891e-10 ;  /* 0x3df000000e0e7828 */ /* 0x004fe20000000000 */
[----:B0-----:R-:W-:-:S09]  /*0c50*/  IMAD.WIDE.U32 R12, R17, 0x4, R12 ;  /* 0x00000004110c7825 */ /* 0x001fd200078e000c */
[----:B------:R-:W0:Y:S02]  /*0c60*/  F2F.F32.F64 R15, R14 ;  /* 0x0000000e000f7310 */ /* 0x000e240000301000 */
[----:B0-----:R1:W-:Y:S02]  /*0c70*/  STG.E desc[UR4][R12.64], R15 ;  /* 0x0000000f0c007986 */ /* 0x0013e4000c101904 */
.L_x_40:
[----:B------:R-:W-:-:S13]  /*0c80*/  ISETP.NE.AND P0, PT, R2, RZ, PT ;  /* 0x000000ff0200720c */ /* 0x000fda0003f05270 */
[----:B------:R-:W-:Y:S05]  /*0c90*/  @P0 EXIT ;  /* 0x000000000000094d */ /* 0x000fea0003800000 */
[----:B-1----:R-:W1:Y:S02]  /*0ca0*/  LDC.64 R4, c[0x0][0x388] ;  /* 0x0000e200ff047b82 */ /* 0x002e640000000a00 */
[----:B-1----:R-:W-:-:S05]  /*0cb0*/  IMAD.WIDE.U32 R4, R3, 0x4, R4 ;  /* 0x0000000403047825 */ /* 0x002fca00078e0004 */
[----:B------:R-:W-:Y:S01]  /*0cc0*/  STG.E desc[UR4][R4.64], R3 ;  /* 0x0000000304007986 */ /* 0x000fe2000c101904 */
[----:B------:R-:W-:Y:S05]  /*0cd0*/  EXIT ;  /* 0x000000000000794d */ /* 0x000fea0003800000 */
.L_x_44:
        /* <DEDUP_REMOVED lines=10> */
.L_x_66:


//--------------------- .text._Z12setup_kernelP17curandStateXORWOWS0_i --------------------------
	.section	.text._Z12setup_kernelP17curandStateXORWOWS0_i,"ax",@progbits
	.align	128
        .global         _Z12setup_kernelP17curandStateXORWOWS0_i
        .type           _Z12setup_kernelP17curandStateXORWOWS0_i,@function
        .size           _Z12setup_kernelP17curandStateXORWOWS0_i,(.L_x_67 - _Z12setup_kernelP17curandStateXORWOWS0_i)
        .other          _Z12setup_kernelP17curandStateXORWOWS0_i,@"STO_CUDA_ENTRY STV_DEFAULT"
_Z12setup_kernelP17curandStateXORWOWS0_i:
.text._Z12setup_kernelP17curandStateXORWOWS0_i:
[----:B------:R-:W-:Y:S01]  /*0000*/  LDC R1, c[0x0][0x37c] ;  /* 0x0000df00ff017b82 */ /* 0x000fe20000000800 */
[----:B------:R-:W0:Y:S01]  /*0010*/  S2R R0, SR_TID.X ;  /* 0x0000000000007919 */ /* 0x000e220000002100 */
[----:B------:R-:W1:Y:S06]  /*0020*/  LDCU UR5, c[0x0][0x390] ;  /* 0x00007200ff0577ac */ /* 0x000e6c0008000800 */
[----:B------:R-:W2:Y:S01]  /*0030*/  LDC.64 R8, c[0x0][0x380] ;  /* 0x0000e000ff087b82 */ /* 0x000ea20000000a00 */
[----:B------:R-:W-:Y:S01]  /*0040*/  BSSY.RECONVERGENT B0, `(.L_x_45) ;  /* 0x00000eb000007945 */ /* 0x000fe20003800200 */
[----:B------:R-:W0:Y:S01]  /*0050*/  S2R R13, SR_CTAID.X ;  /* 0x00000000000d7919 */ /* 0x000e220000002500 */
[----:B------:R-:W0:Y:S01]  /*0060*/  LDCU UR8, c[0x0][0x360] ;  /* 0x00006c00ff0877ac */ /* 0x000e220008000800 */
[----:B------:R-:W3:Y:S01]  /*0070*/  LDCU.64 UR10, c[0x0][0x358] ;  /* 0x00006b00ff0a77ac */ /* 0x000ee20008000a00 */
[----:B-1----:R-:W-:-:S02]  /*0080*/  ULOP3.LUT UR4, UR5, 0xaad26b49, URZ, 0x3c, !UPT ;  /* 0xaad26b4905047892 */ /* 0x002fc4000f8e3cff */
[----:B------:R-:W-:Y:S02]  /*0090*/  UISETP.GT.AND UP0, UPT, UR5, -0x1, UPT ;  /* 0xffffffff0500788c */ /* 0x000fe4000bf04270 */
[----:B------:R-:W-:Y:S01]  /*00a0*/  UIMAD UR4, UR4, 0x4182bed5, URZ ;  /* 0x4182bed5040478a4 */ /* 0x000fe2000f8e02ff */
[----:B------:R-:W-:Y:S02]  /*00b0*/  UMOV UR5, 0xd991eb4f ;  /* 0xd991eb4f00057882 */ /* 0x000fe40000000000 */
[----:B------:R-:W-:Y:S02]  /*00c0*/  USEL UR5, UR5, 0x8bf16996, UP0 ;  /* 0x8bf1699605057887 */ /* 0x000fe40008000000 */
[----:B------:R-:W-:Y:S02]  /*00d0*/  UIADD3 UR7, UPT, UPT, UR4, 0x75bcd15, URZ ;  /* 0x075bcd1504077890 */ /* 0x000fe4000fffe0ff */
[----:B------:R-:W-:Y:S02]  /*00e0*/  UIADD3 UR6, UPT, UPT, UR5, 0x64f0c9, UR4 ;  /* 0x0064f0c905067890 */ /* 0x000fe4000fffe004 */
[----:B------:R-:W-:-:S02]  /*00f0*/  UIADD3 UR9, UPT, UPT, UR5, 0x1f123bb5, URZ ;  /* 0x1f123bb505097890 */ /* 0x000fc4000fffe0ff */
[----:B------:R-:W-:Y:S01]  /*0100*/  ULOP3.LUT UR5, UR5, 0x5491333, URZ, 0x3c, !UPT ;  /* 0x0549133305057892 */ /* 0x000fe2000f8e3cff */
[----:B0-----:R-:W-:Y:S01]  /*0110*/  IMAD R15, R13, UR8, R0 ;  /* 0x000000080d0f7c24 */ /* 0x001fe2000f8e0200 */
[----:B------:R-:W-:Y:S01]  /*0120*/  ULOP3.LUT UR8, UR4, 0x159a55e5, URZ, 0x3c, !UPT ;  /* 0x159a55e504087892 */ /* 0x000fe2000f8e3cff */
[----:B------:R-:W-:Y:S01]  /*0130*/  IMAD.U32 R5, RZ, RZ, UR7 ;  /* 0x00000007ff057e24 */ /* 0x000fe2000f8e00ff */
[----:B------:R-:W-:Y:S01]  /*0140*/  UIADD3 UR4, UPT, UPT, UR4, 0x583f19, URZ ;  /* 0x00583f1904047890 */ /* 0x000fe2000fffe0ff */
[C---:B--2---:R-:W-:Y:S01]  /*0150*/  IMAD.WIDE R8, R15.reuse, 0x30, R8 ;  /* 0x000000300f087825 */ /* 0x044fe200078e0208 */
[----:B------:R-:W-:-:S03]  /*0160*/  ISETP.NE.AND P0, PT, R15, RZ, PT ;  /* 0x000000ff0f00720c */ /* 0x000fc60003f05270 */
[----:B------:R-:W-:Y:S02]  /*0170*/  IMAD.U32 R4, RZ, RZ, UR6 ;  /* 0x00000006ff047e24 */ /* 0x000fe4000f8e00ff */
[----:B------:R-:W-:Y:S02]  /*0180*/  IMAD.U32 R2, RZ, RZ, UR8 ;  /* 0x00000008ff027e24 */ /* 0x000fe4000f8e00ff */
[----:B------:R-:W-:Y:S01]  /*0190*/  IMAD.U32 R3, RZ, RZ, UR9 ;  /* 0x00000009ff037e24 */ /* 0x000fe2000f8e00ff */
[----:B---3--:R0:W-:Y:S01]  /*01a0*/  STG.E.64 desc[UR10][R8.64], R4 ;  /* 0x0000000408007986 */ /* 0x0081e2000c101b0a */
[----:B------:R-:W-:Y:S02]  /*01b0*/  IMAD.U32 R7, RZ, RZ, UR4 ;  /* 0x00000004ff077e24 */ /* 0x000fe4000f8e00ff */
[----:B------:R-:W-:Y:S01]  /*01c0*/  IMAD.U32 R6, RZ, RZ, UR5 ;  /* 0x00000005ff067e24 */ /* 0x000fe2000f8e00ff */
[----:B------:R0:W-:Y:S04]  /*01d0*/  STG.E.64 desc[UR10][R8.64+0x8], R2 ;  /* 0x0000080208007986 */ /* 0x0001e8000c101b0a */
[----:B------:R0:W-:Y:S01]  /*01e0*/  STG.E.64 desc[UR10][R8.64+0x10], R6 ;  /* 0x0000100608007986 */ /* 0x0001e2000c101b0a */
[----:B------:R-:W-:Y:S05]  /*01f0*/  @!P0 BRA `(.L_x_46) ;  /* 0x0000000c003c8947 */ /* 0x000fea0003800000 */
[----:B------:R-:W-:Y:S01]  /*0200*/  SHF.R.S32.HI R12, RZ, 0x1f, R15 ;  /* 0x0000001fff0c7819 */ /* 0x000fe2000001140f */
[----:B------:R-:W-:-:S07]  /*0210*/  IMAD.MOV.U32 R14, RZ, RZ, RZ ;  /* 0x000000ffff0e7224 */ /* 0x000fce00078e00ff */
.L_x_52:
[----:B------:R-:W-:Y:S01]  /*0220*/  LOP3.LUT R16, R15, 0x3, RZ, 0xc0, !PT ;  /* 0x000000030f107812 */ /* 0x000fe200078ec0ff */
[----:B------:R-:W-:Y:S03]  /*0230*/  BSSY.RECONVERGENT B1, `(.L_x_47) ;  /* 0x00000c5000017945 */ /* 0x000fe60003800200 */
[----:B------:R-:W-:-:S04]  /*0240*/  ISETP.NE.U32.AND P0, PT, R16, RZ, PT ;  /* 0x000000ff1000720c */ /* 0x000fc80003f05070 */
[----:B------:R-:W-:-:S13]  /*0250*/  ISETP.NE.AND.EX P0, PT, RZ, RZ, PT, P0 ;  /* 0x000000ffff00720c */ /* 0x000fda0003f05300 */
[----:B-1----:R-:W-:Y:S05]  /*0260*/  @!P0 BRA `(.L_x_48) ;  /* 0x0000000c00048947 */ /* 0x002fea0003800000 */
[----:B0-----:R-:W0:Y:S01]  /*0270*/  LDC.64 R6, c[0x4][RZ] ;  /* 0x01000000ff067b82 */ /* 0x001e220000000a00 */
[----:B------:R-:W-:Y:S02]  /*0280*/  IMAD.MOV.U32 R17, RZ, RZ, RZ ;  /* 0x000000ffff117224 */ /* 0x000fe400078e00ff */
[----:B0-----:R-:W-:-:S07]  /*0290*/  IMAD.WIDE.U32 R6, R14, 0xc80, R6 ;  /* 0x00000c800e067825 */ /* 0x001fce00078e0006 */
.L_x_51:
[----:B-1----:R-:W-:Y:S01]  /*02a0*/  IMAD.MOV.U32 R19, RZ, RZ, RZ ;  /* 0x000000ffff137224 */ /* 0x002fe200078e00ff */
[----:B------:R-:W-:Y:S01]  /*02b0*/  CS2R R4, SRZ ;  /* 0x0000000000047805 */ /* 0x000fe2000001ff00 */
[----:B------:R-:W-:Y:S01]  /*02c0*/  IMAD.MOV.U32 R21, RZ, RZ, RZ ;  /* 0x000000ffff157224 */ /* 0x000fe200078e00ff */
[----:B------:R-:W-:-:S07]  /*02d0*/  CS2R R2, SRZ ;  /* 0x0000000000027805 */ /* 0x000fce000001ff00 */
.L_x_50:
[----:B------:R-:W-:-:S05]  /*02e0*/  IMAD.WIDE.U32 R10, R21, 0x4, R8 ;  /* 0x00000004150a7825 */ /* 0x000fca00078e0008 */
[----:B------:R0:W5:Y:S01]  /*02f0*/  LDG.E R18, desc[UR10][R10.64+0x4] ;  /* 0x0000040a0a127981 */ /* 0x000162000c1e1900 */
[----:B------:R-:W-:Y:S02]  /*0300*/  IMAD.SHL.U32 R20, R21, 0x20, RZ ;  /* 0x0000002015147824 */ /* 0x000fe400078e00ff */
[----:B------:R-:W-:-:S07]  /*0310*/  IMAD.MOV.U32 R23, RZ, RZ, RZ ;  /* 0x000000ffff177224 */ /* 0x000fce00078e00ff */
.L_x_49:
[----:B-----5:R-:W-:Y:S01]  /*0320*/  SHF.R.U32.HI R24, RZ, R23, R18 ;  /* 0x00000017ff187219 */ /* 0x020fe20000011612 */
[----:B0-----:R-:W-:-:S03]  /*0330*/  IMAD.IADD R10, R20, 0x1, R23 ;  /* 0x00000001140a7824 */ /* 0x001fc600078e0217 */
[----:B------:R-:W-:-:S04]  /*0340*/  LOP3.LUT R11, R24, 0x1, RZ, 0xc0, !PT ;  /* 0x00000001180b7812 */ /* 0x000fc800078ec0ff */
[----:B------:R-:W-:Y:S01]  /*0350*/  ISETP.NE.U32.AND P0, PT, R11, 0x1, PT ;  /* 0x000000010b00780c */ /* 0x000fe20003f05070 */
[----:B------:R-:W-:-:S03]  /*0360*/  IMAD R11, R10, 0x5, RZ ;  /* 0x000000050a0b7824 */ /* 0x000fc600078e02ff */
[----:B------:R-:W-:Y:S01]  /*0370*/  R2P PR, R24, 0x7e ;  /* 0x0000007e18007804 */ /* 0x000fe20000000000 */
[----:B------:R-:W-:-:S08]  /*0380*/  IMAD.WIDE.U32 R10, R11, 0x4, R6 ;  /* 0x000000040b0a7825 */ /* 0x000fd000078e0006 */
[----:B------:R-:W2:Y:S04]  /*0390*/  @!P0 LDG.E R26, desc[UR10][R10.64+0x10] ;  /* 0x0000100a0a1a8981 */ /* 0x000ea8000c1e1900 */
[----:B------:R-:W3:Y:S04]  /*03a0*/  @P1 LDG.E R28, desc[UR10][R10.64+0x24] ;  /* 0x0000240a0a1c1981 */ /* 0x000ee8000c1e1900 */
[----:B------:R-:W4:Y:S04]  /*03b0*/  @!P0 LDG.E R22, desc[UR10][R10.64] ;  /* 0x0000000a0a168981 */ /* 0x000f28000c1e1900 */
[----:B------:R-:W4:Y:S04]  /*03c0*/  @P2 LDG.E R25, desc[UR10][R10.64+0x38] ;  /* 0x0000380a0a192981 */ /* 0x000f28000c1e1900 */
[----:B------:R-:W4:Y:S01]  /*03d0*/  @P1 LDG.E R27, desc[UR10][R10.64+0x20] ;  /* 0x0000200a0a1b1981 */ /* 0x000f22000c1e1900 */
[----:B--2---:R-:W-:-:S03]  /*03e0*/  @!P0 LOP3.LUT R5, R5, R26, RZ, 0x3c, !PT ;  /* 0x0000001a05058212 */ /* 0x004fc600078e3cff */
[----:B------:R-:W2:Y:S01]  /*03f0*/  @P3 LDG.E R26, desc[UR10][R10.64+0x4c] ;  /* 0x00004c0a0a1a3981 */ /* 0x000ea2000c1e1900 */
[----:B---3--:R-:W-:-:S03]  /*0400*/  @P1 LOP3.LUT R5, R5, R28, RZ, 0x3c, !PT ;  /* 0x0000001c05051212 */ /* 0x008fc600078e3cff */
[----:B------:R-:W3:Y:S01]  /*0410*/  @P4 LDG.E R28, desc[UR10][R10.64+0x60] ;  /* 0x0000600a0a1c4981 */ /* 0x000ee2000c1e1900 */
[----:B----4-:R-:W-:-:S03]  /*0420*/  @!P0 LOP3.LUT R19, R19, R22, RZ, 0x3c, !PT ;  /* 0x0000001613138212 */ /* 0x010fc600078e3cff */
[----:B------:R-:W4:Y:S01]  /*0430*/  @!P0 LDG.E R22, desc[UR10][R10.64+0x8] ;  /* 0x0000080a0a168981 */ /* 0x000f22000c1e1900 */
[----:B------:R-:W-:-:S03]  /*0440*/  @P2 LOP3.LUT R5, R5, R25, RZ, 0x3c, !PT ;  /* 0x0000001905052212 */ /* 0x000fc600078e3cff */
[----:B------:R-:W3:Y:S01]  /*0450*/  @!P0 LDG.E R25, desc[UR10][R10.64+0x4] ;  /* 0x0000040a0a198981 */ /* 0x000ee2000c1e1900 */
[----:B--2---:R-:W-:-:S03]  /*0460*/  @P3 LOP3.LUT R5, R5, R26, RZ, 0x3c, !PT ;  /* 0x0000001a05053212 */ /* 0x004fc600078e3cff */
[----:B------:R-:W2:Y:S01]  /*0470*/  @P5 LDG.E R26, desc[UR10][R10.64+0x74] ;  /* 0x0000740a0a1a5981 */ /* 0x000ea2000c1e1900 */
[----:B----4-:R-:W-:-:S03]  /*0480*/  @!P0 LOP3.LUT R3, R3, R22, RZ, 0x3c, !PT ;  /* 0x0000001603038212 */ /* 0x010fc600078e3cff */
[----:B------:R-:W4:Y:S01]  /*0490*/  @P1 LDG.E R22, desc[UR10][R10.64+0x14] ;  /* 0x0000140a0a161981 */ /* 0x000f22000c1e1900 */
[----:B---3--:R-:W-:-:S03]  /*04a0*/  @!P0 LOP3.LUT R2, R2, R25, RZ, 0x3c, !PT ;  /* 0x0000001902028212 */ /* 0x008fc600078e3cff */
[----:B------:R-:W3:Y:S01]  /*04b0*/  @!P0 LDG.E R25, desc[UR10][R10.64+0xc] ;  /* 0x00000c0a0a198981 */ /* 0x000ee2000c1e1900 */
[----:B------:R-:W-:-:S03]  /*04c0*/  @P4 LOP3.LUT R5, R5, R28, RZ, 0x3c, !PT ;  /* 0x0000001c05054212 */ /* 0x000fc600078e3cff */
[----:B------:R-:W3:Y:S01]  /*04d0*/  @P6 LDG.E R28, desc[UR10][R10.64+0x88] ;  /* 0x0000880a0a1c6981 */ /* 0x000ee2000c1e1900 */
[----:B--2---:R-:W-:-:S03]  /*04e0*/  @P5 LOP3.LUT R5, R5, R26, RZ, 0x3c, !PT ;  /* 0x0000001a05055212 */ /* 0x004fc600078e3cff */
[----:B------:R-:W2:Y:S01]  /*04f0*/  @P2 LDG.E R26, desc[UR10][R10.64+0x28] ;  /* 0x0000280a0a1a2981 */ /* 0x000ea2000c1e1900 */
[----:B----4-:R-:W-:-:S03]  /*0500*/  @P1 LOP3.LUT R19, R19, R22, RZ, 0x3c, !PT ;  /* 0x0000001613131212 */ /* 0x010fc600078e3cff */
[----:B------:R-:W4:Y:S01]  /*0510*/  @P1 LDG.E R22, desc[UR10][R10.64+0x1c] ;  /* 0x00001c0a0a161981 */ /* 0x000f22000c1e1900 */
[----:B---3--:R-:W-:-:S03]  /*0520*/  @!P0 LOP3.LUT R4, R4, R25, RZ, 0x3c, !PT ;  /* 0x0000001904048212 */ /* 0x008fc600078e3cff */
[----:B------:R-:W3:Y:S01]  /*0530*/  @P1 LDG.E R25, desc[UR10][R10.64+0x18] ;  /* 0x0000180a0a191981 */ /* 0x000ee2000c1e1900 */
[----:B------:R-:W-:-:S03]  /*0540*/  @P1 LOP3.LUT R4, R4, R27, RZ, 0x3c, !PT ;  /* 0x0000001b04041212 */ /* 0x000fc600078e3cff */
[----:B------:R-:W3:Y:S01]  /*0550*/  @P2 LDG.E R27, desc[UR10][R10.64+0x34] ;  /* 0x0000340a0a1b2981 */ /* 0x000ee2000c1e1900 */
[----:B--2---:R-:W-:-:S03]  /*0560*/  @P2 LOP3.LUT R19, R19, R26, RZ, 0x3c, !PT ;  /* 0x0000001a13132212 */ /* 0x004fc600078e3cff */
[----:B------:R-:W2:Y:S01]  /*0570*/  @P3 LDG.E R26, desc[UR10][R10.64+0x3c] ;  /* 0x00003c0a0a1a3981 */ /* 0x000ea2000c1e1900 */
[----:B----4-:R-:W-:-:S03]  /*0580*/  @P1 LOP3.LUT R3, R3, R22, RZ, 0x3c, !PT ;  /* 0x0000001603031212 */ /* 0x010fc600078e3cff */
[----:B------:R-:W4:Y:S01]  /*0590*/  @P2 LDG.E R22, desc[UR10][R10.64+0x30] ;  /* 0x0000300a0a162981 */ /* 0x000f22000c1e1900 */
[----:B---3--:R-:W-:-:S03]  /*05a0*/  @P1 LOP3.LUT R2, R2, R25, RZ, 0x3c, !PT ;  /* 0x0000001902021212 */ /* 0x008fc600078e3cff */
        /* <DEDUP_REMOVED lines=25> */
[----:B------:R-:W-:Y:S02]  /*0740*/  LOP3.LUT P0, RZ, R24, 0x80, RZ, 0xc0, !PT ;  /* 0x0000008018ff7812 */ /* 0x000fe4000780c0ff */
[----:B------:R-:W-:Y:S02]  /*0750*/  @P5 LOP3.LUT R4, R4, R27, RZ, 0x3c, !PT ;  /* 0x0000001b04045212 */ /* 0x000fe400078e3cff */
[----:B------:R-:W3:Y:S01]  /*0760*/  @P6 LDG.E R27, desc[UR10][R10.64+0x84] ;  /* 0x0000840a0a1b6981 */ /* 0x000ee2000c1e1900 */
[----:B--2---:R-:W-:-:S08]  /*0770*/  @P6 LOP3.LUT R19, R19, R26, RZ, 0x3c, !PT ;  /* 0x0000001a13136212 */ /* 0x004fd000078e3cff */
        /* <DEDUP_REMOVED lines=13> */
[----:B------:R-:W-:Y:S02]  /*0850*/  @P6 LOP3.LUT R5, R5, R28, RZ, 0x3c, !PT ;  /* 0x0000001c05056212 */ /* 0x000fe400078e3cff */
[----:B------:R-:W-:Y:S02]  /*0860*/  @P0 LOP3.LUT R4, R4, R27, RZ, 0x3c, !PT ;  /* 0x0000001b04040212 */ /* 0x000fe400078e3cff */
[----:B--2---:R-:W-:Y:S02]  /*0870*/  @P0 LOP3.LUT R5, R5, R26, RZ, 0x3c, !PT ;  /* 0x0000001a05050212 */ /* 0x004fe400078e3cff */
[----:B----4-:R-:W-:Y:S02]  /*0880*/  @P0 LOP3.LUT R3, R3, R22, RZ, 0x3c, !PT ;  /* 0x0000001603030212 */ /* 0x010fe400078e3cff */
[----:B---3--:R-:W-:Y:S02]  /*0890*/  @P0 LOP3.LUT R2, R2, R25, RZ, 0x3c, !PT ;  /* 0x0000001902020212 */ /* 0x008fe400078e3cff */
[----:B------:R-:W-:-:S13]  /*08a0*/  R2P PR, R24.B1, 0x7f ;  /* 0x0000007f18007804 */ /* 0x000fda0000001000 */
[----:B------:R-:W2:Y:S04]  /*08b0*/  @P0 LDG.E R25, desc[UR10][R10.64+0xa4] ;  /* 0x0000a40a0a190981 */ /* 0x000ea8000c1e1900 */
[----:B------:R-:W3:Y:S04]  /*08c0*/  @P0 LDG.E R22, desc[UR10][R10.64+0xa0] ;  /* 0x0000a00a0a160981 */ /* 0x000ee8000c1e1900 */
[----:B------:R-:W4:Y:S04]  /*08d0*/  @P0 LDG.E R26, desc[UR10][R10.64+0xa8] ;  /* 0x0000a80a0a1a0981 */ /* 0x000f28000c1e1900 */
[----:B------:R-:W4:Y:S01]  /*08e0*/  @P1 LDG.E R27, desc[UR10][R10.64+0xb8] ;  /* 0x0000b80a0a1b1981 */ /* 0x000f22000c1e1900 */
[----:B--2---:R-:W-:-:S03]  /*08f0*/  @P0 LOP3.LUT R2, R2, R25, RZ, 0x3c, !PT ;  /* 0x0000001902020212 */ /* 0x004fc600078e3cff */
[----:B------:R-:W2:Y:S01]  /*0900*/  @P0 LDG.E R25, desc[UR10][R10.64+0xac] ;  /* 0x0000ac0a0a190981 */ /* 0x000ea2000c1e1900 */
[----:B---3--:R-:W-:-:S03]  /*0910*/  @P0 LOP3.LUT R19, R19, R22, RZ, 0x3c, !PT ;  /* 0x0000001613130212 */ /* 0x008fc600078e3cff */
[----:B------:R-:W3:Y:S01]  /*0920*/  @P0 LDG.E R22, desc[UR10][R10.64+0xb0] ;  /* 0x0000b00a0a160981 */ /* 0x000ee2000c1e1900 */
[----:B----4-:R-:W-:-:S03]  /*0930*/  @P0 LOP3.LUT R3, R3, R26, RZ, 0x3c, !PT ;  /* 0x0000001a03030212 */ /* 0x010fc600078e3cff */
[----:B------:R-:W4:Y:S01]  /*0940*/  @P1 LDG.E R26, desc[UR10][R10.64+0xb4] ;  /* 0x0000b40a0a1a1981 */ /* 0x000f22000c1e1900 */
[----:B--2---:R-:W-:-:S03]  /*0950*/  @P0 LOP3.LUT R4, R4, R25, RZ, 0x3c, !PT ;  /* 0x0000001904040212 */ /* 0x004fc600078e3cff */
[----:B------:R-:W2:Y:S01]  /*0960*/  @P1 LDG.E R25, desc[UR10][R10.64+0xc0] ;  /* 0x0000c00a0a191981 */ /* 0x000ea2000c1e1900 */
[----:B---3--:R-:W-:Y:S02]  /*0970*/  @P0 LOP3.LUT R5, R5, R22, RZ, 0x3c, !PT ;  /* 0x0000001605050212 */ /* 0x008fe400078e3cff */
[----:B------:R-:W-:Y:S01]  /*0980*/  LOP3.LUT P0, RZ, R24, 0x8000, RZ, 0xc0, !PT ;  /* 0x0000800018ff7812 */ /* 0x000fe2000780c0ff */
[----:B------:R-:W3:Y:S04]  /*0990*/  @P1 LDG.E R22, desc[UR10][R10.64+0xbc] ;  /* 0x0000bc0a0a161981 */ /* 0x000ee8000c1e1900 */
[----:B------:R-:W3:Y:S01]  /*09a0*/  @P1 LDG.E R24, desc[UR10][R10.64+0xc4] ;  /* 0x0000c40a0a181981 */ /* 0x000ee2000c1e1900 */
[----:B----4-:R-:W-:-:S03]  /*09b0*/  @P1 LOP3.LUT R19, R19, R26, RZ, 0x3c, !PT ;  /* 0x0000001a13131212 */ /* 0x010fc600078e3cff */
[----:B------:R-:W4:Y:S01]  /*09c0*/  @P2 LDG.E R26, desc[UR10][R10.64+0xc8] ;  /* 0x0000c80a0a1a2981 */ /* 0x000f22000c1e1900 */
[----:B------:R-:W-:-:S03]  /*09d0*/  @P1 LOP3.LUT R2, R2, R27, RZ, 0x3c, !PT ;  /* 0x0000001b02021212 */ /* 0x000fc600078e3cff */
[----:B------:R-:W4:Y:S04]  /*09e0*/  @P2 LDG.E R27, desc[UR10][R10.64+0xd4] ;  /* 0x0000d40a0a1b2981 */ /* 0x000f28000c1e1900 */
[----:B------:R-:W4:Y:S01]  /*09f0*/  @P0 LDG.E R29, desc[UR10][R10.64+0x138] ;  /* 0x0001380a0a1d0981 */ /* 0x000f22000c1e1900 */
[----:B--2---:R-:W-:-:S03]  /*0a00*/  @P1 LOP3.LUT R4, R4, R25, RZ, 0x3c, !PT ;  /* 0x0000001904041212 */ /* 0x004fc600078e3cff */
[----:B------:R-:W2:Y:S01]  /*0a10*/  @P2 LDG.E R25, desc[UR10][R10.64+0xcc] ;  /* 0x0000cc0a0a192981 */ /* 0x000ea2000c1e1900 */
[----:B---3--:R-:W-:-:S03]  /*0a20*/  @P1 LOP3.LUT R3, R3, R22, RZ, 0x3c, !PT ;  /* 0x0000001603031212 */ /* 0x008fc600078e3cff */
[----:B------:R-:W3:Y:S01]  /*0a30*/  @P2 LDG.E R22, desc[UR10][R10.64+0xd0] ;  /* 0x0000d00a0a162981 */ /* 0x000ee2000c1e1900 */
[----:B------:R-:W-:-:S03]  /*0a40*/  @P1 LOP3.LUT R5, R5, R24, RZ, 0x3c, !PT ;  /* 0x0000001805051212 */ /* 0x000fc600078e3cff */
[----:B------:R-:W3:Y:S01]  /*0a50*/  @P3 LDG.E R24, desc[UR10][R10.64+0xdc] ;  /* 0x0000dc0a0a183981 */ /* 0x000ee2000c1e1900 */
[----:B----4-:R-:W-:-:S03]  /*0a60*/  @P2 LOP3.LUT R19, R19, R26, RZ, 0x3c, !PT ;  /* 0x0000001a13132212 */ /* 0x010fc600078e3cff */
[----:B------:R-:W4:Y:S01]  /*0a70*/  @P4 LDG.E R26, desc[UR10][R10.64+0xf0] ;  /* 0x0000f00a0a1a4981 */ /* 0x000f22000c1e1900 */
[----:B--2---:R-:W-:-:S03]  /*0a80*/  @P2 LOP3.LUT R2, R2, R25, RZ, 0x3c, !PT ;  /* 0x0000001902022212 */ /* 0x004fc600078e3cff */
[----:B------:R-:W2:Y:S01]  /*0a90*/  @P3 LDG.E R25, desc[UR10][R10.64+0xe0] ;  /* 0x0000e00a0a193981 */ /* 0x000ea2000c1e1900 */
[----:B---3--:R-:W-:-:S03]  /*0aa0*/  @P2 LOP3.LUT R3, R3, R22, RZ, 0x3c, !PT ;  /* 0x0000001603032212 */ /* 0x008fc600078e3cff */
[----:B------:R-:W3:Y:S01]  /*0ab0*/  @P2 LDG.E R22, desc[UR10][R10.64+0xd8] ;  /* 0x0000d80a0a162981 */ /* 0x000ee2000c1e1900 */
[----:B------:R-:W-:-:S03]  /*0ac0*/  @P3 LOP3.LUT R19, R19, R24, RZ, 0x3c, !PT ;  /* 0x0000001813133212 */ /* 0x000fc600078e3cff */
[----:B------:R-:W4:Y:S01]  /*0ad0*/  @P3 LDG.E R24, desc[UR10][R10.64+0xe4] ;  /* 0x0000e40a0a183981 */ /* 0x000f22000c1e1900 */
[----:B--2---:R-:W-:-:S03]  /*0ae0*/  @P3 LOP3.LUT R2, R2, R25, RZ, 0x3c, !PT ;  /* 0x0000001902023212 */ /* 0x004fc600078e3cff */
[----:B------:R-:W2:Y:S01]  /*0af0*/  @P3 LDG.E R25, desc[UR10][R10.64+0xe8] ;  /* 0x0000e80a0a193981 */ /* 0x000ea2000c1e1900 */
[----:B---3--:R-:W-:-:S03]  /*0b00*/  @P2 LOP3.LUT R5, R5, R22, RZ, 0x3c, !PT ;  /* 0x0000001605052212 */ /* 0x008fc600078e3cff */
[----:B------:R-:W3:Y:S01]  /*0b10*/  @P3 LDG.E R22, desc[UR10][R10.64+0xec] ;  /* 0x0000ec0a0a163981 */ /* 0x000ee2000c1e1900 */
[----:B----4-:R-:W-:-:S03]  /*0b20*/  @P3 LOP3.LUT R3, R3, R24, RZ, 0x3c, !PT ;  /* 0x0000001803033212 */ /* 0x010fc600078e3cff */
[----:B------:R-:W4:Y:S01]  /*0b30*/  @P5 LDG.E R24, desc[UR10][R10.64+0x104] ;  /* 0x0001040a0a185981 */ /* 0x000f22000c1e1900 */
[----:B------:R-:W-:Y:S02]  /*0b40*/  @P2 LOP3.LUT R4, R4, R27, RZ, 0x3c, !PT ;  /* 0x0000001b04042212 */ /* 0x000fe400078e3cff */
[----:B------:R-:W-:Y:S01]  /*0b50*/  @P4 LOP3.LUT R19, R19, R26, RZ, 0x3c, !PT ;  /* 0x0000001a13134212 */ /* 0x000fe200078e3cff */
        /* <DEDUP_REMOVED lines=10> */
[----:B---3--:R-:W-:-:S03]  /*0c00*/  @P4 LOP3.LUT R3, R3, R22, RZ, 0x3c, !PT ;  /* 0x0000001603034212 */ /* 0x008fc600078e3cff */
[----:B------:R-:W3:Y:S01]  /*0c10*/  @P5 LDG.E R22, desc[UR10][R10.64+0x10c] ;  /* 0x00010c0a0a165981 */ /* 0x000ee2000c1e1900 */
[----:B----4-:R-:W-:-:S03]  /*0c20*/  @P4 LOP3.LUT R5, R5, R24, RZ, 0x3c, !PT ;  /* 0x0000001805054212 */ /* 0x010fc600078e3cff */
[----:B------:R-:W4:Y:S01]  /*0c30*/  @P5 LDG.E R24, desc[UR10][R10.64+0x114] ;  /* 0x0001140a0a185981 */ /* 0x000f22000c1e1900 */
        /* <DEDUP_REMOVED lines=18> */
[----:B------:R-:W-:-:S05]  /*0d60*/  VIADD R23, R23, 0x10 ;  /* 0x0000001017177836 */ /* 0x000fca0000000000 */
[----:B------:R-:W-:Y:S02]  /*0d70*/  ISETP.NE.AND P1, PT, R23, 0x20, PT ;  /* 0x000000201700780c */ /* 0x000fe40003f25270 */
[----:B------:R-:W-:Y:S02]  /*0d80*/  @P0 LOP3.LUT R19, R19, R26, RZ, 0x3c, !PT ;  /* 0x0000001a13130212 */ /* 0x000fe400078e3cff */
[----:B------:R-:W-:Y:S02]  /*0d90*/  @P0 LOP3.LUT R2, R2, R27, RZ, 0x3c, !PT ;  /* 0x0000001b02020212 */ /* 0x000fe400078e3cff */
[----:B--2---:R-:W-:-:S04]  /*0da0*/  @P6 LOP3.LUT R4, R4, R25, RZ, 0x3c, !PT ;  /* 0x0000001904046212 */ /* 0x004fc800078e3cff */
[----:B------:R-:W-:Y:S02]  /*0db0*/  @P0 LOP3.LUT R4, R4, R29, RZ, 0x3c, !PT ;  /* 0x0000001d04040212 */ /* 0x000fe400078e3cff */
[----:B---3--:R-:W-:Y:S02]  /*0dc0*/  @P0 LOP3.LUT R3, R3, R22, RZ, 0x3c, !PT ;  /* 0x0000001603030212 */ /* 0x008fe400078e3cff */
[----:B----4-:R-:W-:Y:S01]  /*0dd0*/  @P0 LOP3.LUT R5, R5, R24, RZ, 0x3c, !PT ;  /* 0x0000001805050212 */ /* 0x010fe200078e3cff */
[----:B------:R-:W-:Y:S06]  /*0de0*/  @P1 BRA `(.L_x_49) ;  /* 0xfffffff4004c1947 */ /* 0x000fec000383ffff */
[----:B------:R-:W-:-:S05]  /*0df0*/  VIADD R21, R21, 0x1 ;  /* 0x0000000115157836 */ /* 0x000fca0000000000 */
[----:B------:R-:W-:-:S13]  /*0e00*/  ISETP.NE.AND P0, PT, R21, 0x5, PT ;  /* 0x000000051500780c */ /* 0x000fda0003f05270 */
[----:B------:R-:W-:Y:S05]  /*0e10*/  @P0 BRA `(.L_x_50) ;  /* 0xfffffff400300947 */ /* 0x000fea000383ffff */
[----:B------:R1:W-:Y:S01]  /*0e20*/  STG.E.64 desc[UR10][R8.64+0x8], R2 ;  /* 0x0000080208007986 */ /* 0x0003e2000c101b0a */
[----:B------:R-:W-:-:S03]  /*0e30*/  VIADD R17, R17, 0x1 ;  /* 0x0000000111117836 */ /* 0x000fc60000000000 */
[----:B------:R1:W-:Y:S02]  /*0e40*/  STG.E.64 desc[UR10][R8.64+0x10], R4 ;  /* 0x0000100408007986 */ /* 0x0003e4000c101b0a */
[----:B------:R-:W-:Y:S02]  /*0e50*/  ISETP.GE.U32.AND P0, PT, R17, R16, PT ;  /* 0x000000101100720c */ /* 0x000fe40003f06070 */
[----:B------:R1:W-:Y:S11]  /*0e60*/  STG.E desc[UR10][R8.64+0x4], R19 ;  /* 0x0000041308007986 */ /* 0x0003f6000c10190a */
[----:B------:R-:W-:Y:S05]  /*0e70*/  @!P0 BRA `(.L_x_51) ;  /* 0xfffffff400088947 */ /* 0x000fea000383ffff */
.L_x_48:
[----:B------:R-:W-:Y:S05]  /*0e80*/  BSYNC.RECONVERGENT B1 ;  /* 0x0000000000017941 */ /* 0x000fea0003800200 */
.L_x_47:
[C---:B------:R-:W-:Y:S01]  /*0e90*/  ISETP.GT.U32.AND P0, PT, R15.reuse, 0x3, PT ;  /* 0x000000030f00780c */ /* 0x040fe20003f04070 */
[----:B------:R-:W-:Y:S01]  /*0ea0*/  VIADD R14, R14, 0x1 ;  /* 0x000000010e0e7836 */ /* 0x000fe20000000000 */
[--C-:B------:R-:W-:Y:S02]  /*0eb0*/  SHF.R.U64 R15, R15, 0x2, R12.reuse ;  /* 0x000000020f0f7819 */ /* 0x100fe4000000120c */
[----:B------:R-:W-:Y:S02]  /*0ec0*/  ISETP.GT.U32.AND.EX P0, PT, R12, RZ, PT, P0 ;  /* 0x000000ff0c00720c */ /* 0x000fe40003f04100 */
[----:B------:R-:W-:-:S11]  /*0ed0*/  SHF.R.U32.HI R12, RZ, 0x2, R12 ;  /* 0x00000002ff0c7819 */ /* 0x000fd6000001160c */
[----:B------:R-:W-:Y:S05]  /*0ee0*/  @P0 BRA `(.L_x_52) ;  /* 0xfffffff000cc0947 */ /* 0x000fea000383ffff */
.L_x_46:
[----:B------:R-:W-:Y:S05]  /*0ef0*/  BSYNC.RECONVERGENT B0 ;  /* 0x0000000000007941 */ /* 0x000fea0003800200 */
.L_x_45:
[----:B------:R-:W-:Y:S01]  /*0f00*/  ISETP.GT.U32.AND P0, PT, R0, 0x1, PT ;  /* 0x000000010000780c */ /* 0x000fe20003f04070 */
[----:B------:R2:W-:Y:S04]  /*0f10*/  STG.E.64 desc[UR10][R8.64+0x18], RZ ;  /* 0x000018ff08007986 */ /* 0x0005e8000c101b0a */
[----:B------:R2:W-:Y:S04]  /*0f20*/  STG.E desc[UR10][R8.64+0x20], RZ ;  /* 0x000020ff08007986 */ /* 0x0005e8000c10190a */
[----:B------:R2:W-:Y:S04]  /*0f30*/  STG.E.64 desc[UR10][R8.64+0x28], RZ ;  /* 0x000028ff08007986 */ /* 0x0005e8000c101b0a */
[----:B------:R-:W-:Y:S05]  /*0f40*/  @P0 EXIT ;  /* 0x000000000000094d */ /* 0x000fea0003800000 */
[----:B01----:R-:W0:Y:S01]  /*0f50*/  LDC R2, c[0x0][0x390] ;  /* 0x0000e400ff027b82 */ /* 0x003e220000000800 */
[----:B------:R-:W-:Y:S01]  /*0f60*/  IMAD R13, R13, 0x2, R0 ;  /* 0x000000020d0d7824 */ /* 0x000fe200078e0200 */
[----:B------:R-:W-:Y:S01]  /*0f70*/  BSSY.RECONVERGENT B0, `(.L_x_53) ;  /* 0x00000df000007945 */ /* 0x000fe20003800200 */
[----:B------:R-:W-:Y:S02]  /*0f80*/  IMAD.U32 R6, RZ, RZ, UR6 ;  /* 0x00000006ff067e24 */ /* 0x000fe4000f8e00ff */
[----:B------:R-:W-:Y:S01]  /*0f90*/  IMAD.U32 R5, RZ, RZ, UR9 ;  /* 0x00000009ff057e24 */ /* 0x000fe2000f8e00ff */
[----:B------:R-:W-:Y:S01]  /*0fa0*/  ISETP.NE.AND P0, PT, R13, RZ, PT ;  /* 0x000000ff0d00720c */ /* 0x000fe20003f05270 */
[----:B------:R-:W-:Y:S01]  /*0fb0*/  IMAD.U32 R10, RZ, RZ, UR5 ;  /* 0x00000005ff0a7e24 */ /* 0x000fe2000f8e00ff */
[----:B--2---:R-:W1:Y:S01]  /*0fc0*/  LDC.64 R8, c[0x0][0x388] ;  /* 0x0000e200ff087b82 */ /* 0x004e620000000a00 */
[----:B0-----:R-:W-:-:S05]  /*0fd0*/  LOP3.LUT R2, R2, 0xaad26b49, RZ, 0x3c, !PT ;  /* 0xaad26b4902027812 */ /* 0x001fca00078e3cff */
[----:B------:R-:W-:Y:S02]  /*0fe0*/  IMAD R2, R2, 0x4182bed5, RZ ;  /* 0x4182bed502027824 */ /* 0x000fe400078e02ff */
[----:B-1----:R-:W-:-:S03]  /*0ff0*/  IMAD.WIDE R8, R13, 0x30, R8 ;  /* 0x000000300d087825 */ /* 0x002fc600078e0208 */
[C---:B------:R-:W-:Y:S01]  /*1000*/  LOP3.LUT R4, R2.reuse, 0x159a55e5, RZ, 0x3c, !PT ;  /* 0x159a55e502047812 */ /* 0x040fe200078e3cff */
[C---:B------:R-:W-:Y:S02]  /*1010*/  VIADD R7, R2.reuse, 0x75bcd15 ;  /* 0x075bcd1502077836 */ /* 0x040fe40000000000 */
[----:B------:R-:W-:Y:S02]  /*1020*/  VIADD R11, R2, 0x583f19 ;  /* 0x00583f19020b7836 */ /* 0x000fe40000000000 */
[----:B------:R0:W-:Y:S04]  /*1030*/  STG.E.64 desc[UR10][R8.64+0x8], R4 ;  /* 0x0000080408007986 */ /* 0x0001e8000c101b0a */
[----:B------:R0:W-:Y:S04]  /*1040*/  STG.E.64 desc[UR10][R8.64], R6 ;  /* 0x0000000608007986 */ /* 0x0001e8000c101b0a */
[----:B------:R0:W-:Y:S01]  /*1050*/  STG.E.64 desc[UR10][R8.64+0x10], R10 ;  /* 0x0000100a08007986 */ /* 0x0001e2000c101b0a */
[----:B------:R-:W-:Y:S05]  /*1060*/  @!P0 BRA `(.L_x_54) ;  /* 0x0000000c003c8947 */ /* 0x000fea0003800000 */
[----:B------:R-:W-:Y:S01]  /*1070*/  SHF.R.S32.HI R0, RZ, 0x1f, R13 ;  /* 0x0000001fff007819 */ /* 0x000fe2000001140d */
[----:B------:R-:W-:-:S07]  /*1080*/  IMAD.MOV.U32 R12, RZ, RZ, RZ ;  /* 0x000000ffff0c7224 */ /* 0x000fce00078e00ff */
.L_x_60:
        /* <DEDUP_REMOVED lines=8> */
.L_x_59:
[----:B-1----:R-:W-:Y:S01]  /*1110*/  IMAD.MOV.U32 R17, RZ, RZ, RZ ;  /* 0x000000ffff117224 */ /* 0x002fe200078e00ff */
[----:B------:R-:W-:Y:S01]  /*1120*/  CS2R R4, SRZ ;  /* 0x0000000000047805 */ /* 0x000fe2000001ff00 */
[----:B------:R-:W-:Y:S01]  /*1130*/  IMAD.MOV.U32 R19, RZ, RZ, RZ ;  /* 0x000000ffff137224 */ /* 0x000fe200078e00ff */
[----:B------:R-:W-:-:S07]  /*1140*/  CS2R R2, SRZ ;  /* 0x0000000000027805 */ /* 0x000fce000001ff00 */
.L_x_58:
[----:B------:R-:W-:-:S05]  /*1150*/  IMAD.WIDE.U32 R10, R19, 0x4, R8 ;  /* 0x00000004130a7825 */ /* 0x000fca00078e0008 */
[----:B------:R0:W5:Y:S01]  /*1160*/  LDG.E R16, desc[UR10][R10.64+0x4] ;  /* 0x0000040a0a107981 */ /* 0x000162000c1e1900 */
[----:B------:R-:W-:Y:S02]  /*1170*/  IMAD.SHL.U32 R18, R19, 0x20, RZ ;  /* 0x0000002013127824 */ /* 0x000fe400078e00ff */
[----:B------:R-:W-:-:S07]  /*1180*/  IMAD.MOV.U32 R21, RZ, RZ, RZ ;  /* 0x000000ffff157224 */ /* 0x000fce00078e00ff */
.L_x_57:
        /* <DEDUP_REMOVED lines=10> */
[----:B------:R-:W4:Y:S04]  /*1230*/  @!P0 LDG.E R22, desc[UR10][R10.64+0x8] ;  /* 0x0000080a0a168981 */ /* 0x000f28000c1e1900 */
[----:B------:R-:W4:Y:S01]  /*1240*/  @!P0 LDG.E R25, desc[UR10][R10.64+0xc] ;  /* 0x00000c0a0a198981 */ /* 0x000f22000c1e1900 */
[----:B--2---:R-:W-:-:S03]  /*1250*/  @!P0 LOP3.LUT R17, R17, R20, RZ, 0x3c, !PT ;  /* 0x0000001411118212 */ /* 0x004fc600078e3cff */
[----:B------:R-:W2:Y:S01]  /*1260*/  @!P0 LDG.E R20, desc[UR10][R10.64+0x10] ;  /* 0x0000100a0a148981 */ /* 0x000ea2000c1e1900 */
[----:B---3--:R-:W-:-:S03]  /*1270*/  @P1 LOP3.LUT R17, R17, R24, RZ, 0x3c, !PT ;  /* 0x0000001811111212 */ /* 0x008fc600078e3cff */
[----:B------:R-:W3:Y:S01]  /*1280*/  @P2 LDG.E R24, desc[UR10][R10.64+0x28] ;  /* 0x0000280a0a182981 */ /* 0x000ee2000c1e1900 */
[----:B----4-:R-:W-:-:S03]  /*1290*/  @!P0 LOP3.LUT R2, R2, R23, RZ, 0x3c, !PT ;  /* 0x0000001702028212 */ /* 0x010fc600078e3cff */
[----:B------:R-:W4:Y:S01]  /*12a0*/  @P1 LDG.E R23, desc[UR10][R10.64+0x18] ;  /* 0x0000180a0a171981 */ /* 0x000f22000c1e1900 */
[----:B------:R-:W-:-:S03]  /*12b0*/  @!P0 LOP3.LUT R3, R3, R22, RZ, 0x3c, !PT ;  /* 0x0000001603038212 */ /* 0x000fc600078e3cff */
[----:B------:R-:W4:Y:S01]  /*12c0*/  @P1 LDG.E R22, desc[UR10][R10.64+0x1c] ;  /* 0x00001c0a0a161981 */ /* 0x000f22000c1e1900 */
[----:B------:R-:W-:-:S03]  /*12d0*/  @!P0 LOP3.LUT R4, R4, R25, RZ, 0x3c, !PT ;  /* 0x0000001904048212 */ /* 0x000fc600078e3cff */
[----:B------:R-:W4:Y:S01]  /*12e0*/  @P1 LDG.E R25, desc[UR10][R10.64+0x20] ;  /* 0x0000200a0a191981 */ /* 0x000f22000c1e1900 */
[----:B--2---:R-:W-:-:S03]  /*12f0*/  @!P0 LOP3.LUT R5, R5, R20, RZ, 0x3c, !PT ;  /* 0x0000001405058212 */ /* 0x004fc600078e3cff */
[----:B------:R-:W2:Y:S01]  /*1300*/  @P1 LDG.E R20, desc[UR10][R10.64+0x24] ;  /* 0x0000240a0a141981 */ /* 0x000ea2000c1e1900 */
[----:B---3--:R-:W-:-:S03]  /*1310*/  @P2 LOP3.LUT R17, R17, R24, RZ, 0x3c, !PT ;  /* 0x0000001811112212 */ /* 0x008fc600078e3cff */
[----:B------:R-:W3:Y:S01]  /*1320*/  @P3 LDG.E R24, desc[UR10][R10.64+0x3c] ;  /* 0x00003c0a0a183981 */ /* 0x000ee2000c1e1900 */
[----:B----4-:R-:W-:-:S03]  /*1330*/  @P1 LOP3.LUT R2, R2, R23, RZ, 0x3c, !PT ;  /* 0x0000001702021212 */ /* 0x010fc600078e3cff */
[----:B------:R-:W4:Y:S01]  /*1340*/  @P2 LDG.E R23, desc[UR10][R10.64+0x2c] ;  /* 0x00002c0a0a172981 */ /* 0x000f22000c1e1900 */
[----:B------:R-:W-:-:S03]  /*1350*/  @P1 LOP3.LUT R3, R3, R22, RZ, 0x3c, !PT ;  /* 0x0000001603031212 */ /* 0x000fc600078e3cff */
        /* <DEDUP_REMOVED lines=33> */
[----:B------:R-:W-:Y:S02]  /*1570*/  LOP3.LUT P0, RZ, R26, 0x80, RZ, 0xc0, !PT ;  /* 0x000000801aff7812 */ /* 0x000fe4000780c0ff */
[----:B--2---:R-:W-:Y:S02]  /*1580*/  @P4 LOP3.LUT R5, R5, R20, RZ, 0x3c, !PT ;  /* 0x0000001405054212 */ /* 0x004fe400078e3cff */
[----:B------:R-:W2:Y:S01]  /*1590*/  @P5 LDG.E R20, desc[UR10][R10.64+0x74] ;  /* 0x0000740a0a145981 */ /* 0x000ea2000c1e1900 */
[----:B---3--:R-:W-:-:S08]  /*15a0*/  @P6 LOP3.LUT R17, R17, R24, RZ, 0x3c, !PT ;  /* 0x0000001811116212 */ /* 0x008fd000078e3cff */
        /* <DEDUP_REMOVED lines=17> */
[----:B--2---:R-:W-:-:S04]  /*16c0*/  @P6 LOP3.LUT R5, R5, R20, RZ, 0x3c, !PT ;  /* 0x0000001405056212 */ /* 0x004fc800078e3cff */
[----:B---3--:R-:W-:Y:S02]  /*16d0*/  @P0 LOP3.LUT R5, R5, R24, RZ, 0x3c, !PT ;  /* 0x0000001805050212 */ /* 0x008fe400078e3cff */
[----:B----4-:R-:W-:Y:S02]  /*16e0*/  @P0 LOP3.LUT R2, R2, R23, RZ, 0x3c, !PT ;  /* 0x0000001702020212 */ /* 0x010fe400078e3cff */
[----:B------:R-:W-:Y:S02]  /*16f0*/  @P0 LOP3.LUT R3, R3, R22, RZ, 0x3c, !PT ;  /* 0x0000001603030212 */ /* 0x000fe400078e3cff */
[----:B------:R-:W-:Y:S02]  /*1700*/  @P0 LOP3.LUT R4, R4, R25, RZ, 0x3c, !PT ;  /* 0x0000001904040212 */ /* 0x000fe400078e3cff */
[----:B------:R-:W-:-:S13]  /*1710*/  R2P PR, R26.B1, 0x7f ;  /* 0x0000007f1a007804 */ /* 0x000fda0000001000 */
[----:B------:R-:W2:Y:S04]  /*1720*/  @P0 LDG.E R20, desc[UR10][R10.64+0xa0] ;  /* 0x0000a00a0a140981 */ /* 0x000ea8000c1e1900 */
[----:B------:R-:W3:Y:S04]  /*1730*/  @P1 LDG.E R22, desc[UR10][R10.64+0xb4] ;  /* 0x0000b40a0a161981 */ /* 0x000ee8000c1e1900 */
[----:B------:R-:W4:Y:S04]  /*1740*/  @P0 LDG.E R23, desc[UR10][R10.64+0xa4] ;  /* 0x0000a40a0a170981 */ /* 0x000f28000c1e1900 */
[----:B------:R-:W4:Y:S04]  /*1750*/  @P2 LDG.E R24, desc[UR10][R10.64+0xc8] ;  /* 0x0000c80a0a182981 */ /* 0x000f28000c1e1900 */
        /* <DEDUP_REMOVED lines=20> */
[----:B------:R-:W-:-:S03]  /*18a0*/  LOP3.LUT P0, RZ, R26, 0x8000, RZ, 0xc0, !PT ;  /* 0x000080001aff7812 */ /* 0x000fc6000780c0ff */
        /* <DEDUP_REMOVED lines=49> */
[----:B------:R-:W-:-:S05]  /*1bc0*/  VIADD R21, R21, 0x10 ;  /* 0x0000001015157836 */ /* 0x000fca0000000000 */
[----:B------:R-:W-:Y:S02]  /*1bd0*/  ISETP.NE.AND P1, PT, R21, 0x20, PT ;  /* 0x000000201500780c */ /* 0x000fe40003f25270 */
[----:B------:R-:W-:Y:S02]  /*1be0*/  @P0 LOP3.LUT R2, R2, R25, RZ, 0x3c, !PT ;  /* 0x0000001902020212 */ /* 0x000fe400078e3cff */
[----:B--2---:R-:W-:Y:S02]  /*1bf0*/  @P6 LOP3.LUT R3, R3, R20, RZ, 0x3c, !PT ;  /* 0x0000001403036212 */ /* 0x004fe400078e3cff */
[----:B---3--:R-:W-:Y:S02]  /*1c00*/  @P6 LOP3.LUT R5, R5, R22, RZ, 0x3c, !PT ;  /* 0x0000001605056212 */ /* 0x008fe400078e3cff */
[----:B----4-:R-:W-:Y:S02]  /*1c10*/  @P6 LOP3.LUT R4, R4, R23, RZ, 0x3c, !PT ;  /* 0x0000001704046212 */ /* 0x010fe400078e3cff */
[----:B------:R-:W-:-:S02]  /*1c20*/  @P0 LOP3.LUT R5, R5, R26, RZ, 0x3c, !PT ;  /* 0x0000001a05050212 */ /* 0x000fc400078e3cff */
[----:B------:R-:W-:Y:S02]  /*1c30*/  @P0 LOP3.LUT R3, R3, R24, RZ, 0x3c, !PT ;  /* 0x0000001803030212 */ /* 0x000fe400078e3cff */
[----:B------:R-:W-:Y:S01]  /*1c40*/  @P0 LOP3.LUT R4, R4, R27, RZ, 0x3c, !PT ;  /* 0x0000001b04040212 */ /* 0x000fe200078e3cff */
        /* <DEDUP_REMOVED lines=10> */
.L_x_56:
[----:B------:R-:W-:Y:S05]  /*1cf0*/  BSYNC.RECONVERGENT B1 ;  /* 0x0000000000017941 */ /* 0x000fea0003800200 */
.L_x_55:
[C---:B------:R-:W-:Y:S01]  /*1d00*/  ISETP.GT.U32.AND P0, PT, R13.reuse, 0x3, PT ;  /* 0x000000030d00780c */ /* 0x040fe20003f04070 */
[----:B------:R-:W-:Y:S01]  /*1d10*/  VIADD R12, R12, 0x1 ;  /* 0x000000010c0c7836 */ /* 0x000fe20000000000 */
[--C-:B------:R-:W-:Y:S02]  /*1d20*/  SHF.R.U64 R13, R13, 0x2, R0.reuse ;  /* 0x000000020d0d7819 */ /* 0x100fe40000001200 */
[----:B------:R-:W-:Y:S02]  /*1d30*/  ISETP.GT.U32.AND.EX P0, PT, R0, RZ, PT, P0 ;  /* 0x000000ff0000720c */ /* 0x000fe40003f04100 */
[----:B------:R-:W-:-:S11]  /*1d40*/  SHF.R.U32.HI R0, RZ, 0x2, R0 ;  /* 0x00000002ff007819 */ /* 0x000fd60000011600 */
[----:B------:R-:W-:Y:S05]  /*1d50*/  @P0 BRA `(.L_x_60) ;  /* 0xfffffff000cc0947 */ /* 0x000fea000383ffff */
.L_x_54:
[----:B------:R-:W-:Y:S05]  /*1d60*/  BSYNC.RECONVERGENT B0 ;  /* 0x0000000000007941 */ /* 0x000fea0003800200 */
.L_x_53:
[----:B------:R-:W-:Y:S04]  /*1d70*/  STG.E.64 desc[UR10][R8.64+0x18], RZ ;  /* 0x000018ff08007986 */ /* 0x000fe8000c101b0a */
[----:B------:R-:W-:Y:S04]  /*1d80*/  STG.E desc[UR10][R8.64+0x20], RZ ;  /* 0x000020ff08007986 */ /* 0x000fe8000c10190a */
[----:B------:R-:W-:Y:S01]  /*1d90*/  STG.E.64 desc[UR10][R8.64+0x28], RZ ;  /* 0x000028ff08007986 */ /* 0x000fe2000c101b0a */
[----:B------:R-:W-:Y:S05]  /*1da0*/  EXIT ;  /* 0x000000000000794d */ /* 0x000fea0003800000 */
.L_x_61:
        /* <DEDUP_REMOVED lines=13> */
.L_x_67:


//--------------------- .nv.global.init           --------------------------
	.section	.nv.global.init,"aw",@progbits
	.align	4
.nv.global.init:
	.type		mrg32k3aM1SubSeq,@object
	.size		mrg32k3aM1SubSeq,(mrg32k3aM2SubSeq - mrg32k3aM1SubSeq)
mrg32k3aM1SubSeq:
        /*0000*/ 	.byte	0x0b, 0xcc, 0xee, 0x04, 0x73, 0x29, 0x8b, 0x6f, 0xf6, 0x53, 0x03, 0xf6, 0x23, 0xf6, 0xea, 0xda
        /* <DEDUP_REMOVED lines=125> */
	.type		mrg32k3aM2SubSeq,@object
	.size		mrg32k3aM2SubSeq,(mrg32k3aM1 - mrg32k3aM2SubSeq)
mrg32k3aM2SubSeq:
        /* <DEDUP_REMOVED lines=126> */
	.type		mrg32k3aM1,@object
	.size		mrg32k3aM1,(mrg32k3aM1Seq - mrg32k3aM1)
mrg32k3aM1:
        /* <DEDUP_REMOVED lines=144> */
	.type		mrg32k3aM1Seq,@object
	.size		mrg32k3aM1Seq,(mrg32k3aM2 - mrg32k3aM1Seq)
mrg32k3aM1Seq:
        /* <DEDUP_REMOVED lines=144> */
	.type		mrg32k3aM2,@object
	.size		mrg32k3aM2,(mrg32k3aM2Seq - mrg32k3aM2)
mrg32k3aM2:
        /* <DEDUP_REMOVED lines=144> */
	.type		mrg32k3aM2Seq,@object
	.size		mrg32k3aM2Seq,(precalc_xorwow_matrix - mrg32k3aM2Seq)
mrg32k3aM2Seq:
        /* <DEDUP_REMOVED lines=144> */
	.type		precalc_xorwow_matrix,@object
	.size		precalc_xorwow_matrix,(precalc_xorwow_offset_matrix - precalc_xorwow_matrix)
precalc_xorwow_matrix:
        /* <DEDUP_REMOVED lines=6400> */
	.type		precalc_xorwow_offset_matrix,@object
	.size		precalc_xorwow_offset_matrix,(.L_1 - precalc_xorwow_offset_matrix)
precalc_xorwow_offset_matrix:
        /* <DEDUP_REMOVED lines=6400> */
.L_1:


//--------------------- .nv.shared.reserved.0     --------------------------
	.section	.nv.shared.reserved.0,"aw",@nobits
	.weak		__nv_reservedSMEM_offset_0_alias
	.size		__nv_reservedSMEM_offset_0_alias, 0, 64
	.other		__nv_reservedSMEM_offset_0_alias,@"STO_CUDA_RESERVED_SHARED STV_DEFAULT"
__nv_reservedSMEM_offset_0_alias:
	.zero		0
	.zero		64


//--------------------- .nv.global                --------------------------
	.section	.nv.global,"aw",@nobits
.nv.global:
	.type		_ZN34_INTERNAL_e9b6d0e2_4_k_cu_0c55a4af6thrust24THRUST_300001_SM_1000_NS12placeholders2_5E,@object
	.size		_ZN34_INTERNAL_e9b6d0e2_4_k_cu_0c55a4af6thrust24THRUST_300001_SM_1000_NS12placeholders2_5E,(_ZN34_INTERNAL_e9b6d0e2_4_k_cu_0c55a4af4cuda3std3__45__cpo6cbeginE - _ZN34_INTERNAL_e9b6d0e2_4_k_cu_0c55a4af6thrust24THRUST_300001_SM_1000_NS12placeholders2_5E)
_ZN34_INTERNAL_e9b6d0e2_4_k_cu_0c55a4af6thrust24THRUST_300001_SM_1000_NS12placeholders2_5E:
	.zero		1
	.type		_ZN34_INTERNAL_e9b6d0e2_4_k_cu_0c55a4af4cuda3std3__45__cpo6cbeginE,@object
	.size		_ZN34_INTERNAL_e9b6d0e2_4_k_cu_0c55a4af4cuda3std3__45__cpo6cbeginE,(_ZN34_INTERNAL_e9b6d0e2_4_k_cu_0c55a4af4cuda3std6ranges3__45__cpo6cbeginE - _ZN34_INTERNAL_e9b6d0e2_4_k_cu_0c55a4af4cuda3std3__45__cpo6cbeginE)
_ZN34_INTERNAL_e9b6d0e2_4_k_cu_0c55a4af4cuda3std3__45__cpo6cbeginE:
	.zero		1
	.type		_ZN34_INTERNAL_e9b6d0e2_4_k_cu_0c55a4af4cuda3std6ranges3__45__cpo6cbeginE,@object
	.size		_ZN34_INTERNAL_e9b6d0e2_4_k_cu_0c55a4af4cuda3std6ranges3__45__cpo6cbeginE,(_ZN34_INTERNAL_e9b6d0e2_4_k_cu_0c55a4af4cuda3std3__48in_placeE - _ZN34_INTERNAL_e9b6d0e2_4_k_cu_0c55a4af4cuda3std6ranges3__45__cpo6cbeginE)
_ZN34_INTERNAL_e9b6d0e2_4_k_cu_0c55a4af4cuda3std6ranges3__45__cpo6cbeginE:
	.zero		1
	.type		_ZN34_INTERNAL_e9b6d0e2_4_k_cu_0c55a4af4cuda3std3__48in_placeE,@object
	.size		_ZN34_INTERNAL_e9b6d0e2_4_k_cu_0c55a4af4cuda3std3__48in_placeE,(_ZN34_INTERNAL_e9b6d0e2_4_k_cu_0c55a4af4cuda3std6ranges3__45__cpo4sizeE - _ZN34_INTERNAL_e9b6d0e2_4_k_cu_0c55a4af4cuda3std3__48in_placeE)
_ZN34_INTERNAL_e9b6d0e2_4_k_cu_0c55a4af4cuda3std3__48in_placeE:
	.zero		1
	.type		_ZN34_INTERNAL_e9b6d0e2_4_k_cu_0c55a4af4cuda3std6ranges3__45__cpo4sizeE,@object
	.size		_ZN34_INTERNAL_e9b6d0e2_4_k_cu_0c55a4af4cuda3std6ranges3__45__cpo4sizeE,(_ZN34_INTERNAL_e9b6d0e2_4_k_cu_0c55a4af6thrust24THRUST_300001_SM_1000_NS12placeholders2_9E - _ZN34_INTERNAL_e9b6d0e2_4_k_cu_0c55a4af4cuda3std6ranges3__45__cpo4sizeE)
_ZN34_INTERNAL_e9b6d0e2_4_k_cu_0c55a4af4cuda3std6ranges3__45__cpo4sizeE:
	.zero		1
	.type		_ZN34_INTERNAL_e9b6d0e2_4_k_cu_0c55a4af6thrust24THRUST_300001_SM_1000_NS12placeholders2_9E,@object
	.size		_ZN34_INTERNAL_e9b6d0e2_4_k_cu_0c55a4af6thrust24THRUST_300001_SM_1000_NS12placeholders2_9E,(_ZN34_INTERNAL_e9b6d0e2_4_k_cu_0c55a4af4cuda3std3__45__cpo7crbeginE - _ZN34_INTERNAL_e9b6d0e2_4_k_cu_0c55a4af6thrust24THRUST_300001_SM_1000_NS12placeholders2_9E)
_ZN34_INTERNAL_e9b6d0e2_4_k_cu_0c55a4af6thrust24THRUST_300001_SM_1000_NS12placeholders2_9E:
	.zero		1
	.type		_ZN34_INTERNAL_e9b6d0e2_4_k_cu_0c55a4af4cuda3std3__45__cpo7crbeginE,@object
	.size		_ZN34_INTERNAL_e9b6d0e2_4_k_cu_0c55a4af4cuda3std3__45__cpo7crbeginE,(_ZN34_INTERNAL_e9b6d0e2_4_k_cu_0c55a4af4cuda3std6ranges3__45__cpo4nextE - _ZN34_INTERNAL_e9b6d0e2_4_k_cu_0c55a4af4cuda3std3__45__cpo7crbeginE)
_ZN34_INTERNAL_e9b6d0e2_4_k_cu_0c55a4af4cuda3std3__45__cpo7crbeginE:
	.zero		1
	.type		_ZN34_INTERNAL_e9b6d0e2_4_k_cu_0c55a4af4cuda3std6ranges3__45__cpo4nextE,@object
	.size		_ZN34_INTERNAL_e9b6d0e2_4_k_cu_0c55a4af4cuda3std6ranges3__45__cpo4nextE,(_ZN34_INTERNAL_e9b6d0e2_4_k_cu_0c55a4af4cuda3std6ranges3__45__cpo4swapE - _ZN34_INTERNAL_e9b6d0e2_4_k_cu_0c55a4af4cuda3std6ranges3__45__cpo4nextE)
_ZN34_INTERNAL_e9b6d0e2_4_k_cu_0c55a4af4cuda3std6ranges3__45__cpo4nextE:
	.zero		1
	.type		_ZN34_INTERNAL_e9b6d0e2_4_k_cu_0c55a4af4cuda3std6ranges3__45__cpo4swapE,@object
	.size		_ZN34_INTERNAL_e9b6d0e2_4_k_cu_0c55a4af4cuda3std6ranges3__45__cpo4swapE,(_ZN34_INTERNAL_e9b6d0e2_4_k_cu_0c55a4af6thrust24THRUST_300001_SM_1000_NS12placeholders2_1E - _ZN34_INTERNAL_e9b6d0e2_4_k_cu_0c55a4af4cuda3std6ranges3__45__cpo4swapE)
_ZN34_INTERNAL_e9b6d0e2_4_k_cu_0c55a4af4cuda3std6ranges3__45__cpo4swapE:
	.zero		1
	.type		_ZN34_INTERNAL_e9b6d0e2_4_k_cu_0c55a4af6thrust24THRUST_300001_SM_1000_NS12placeholders2_1E,@object
	.size		_ZN34_INTERNAL_e9b6d0e2_4_k_cu_0c55a4af6thrust24THRUST_300001_SM_1000_NS12placeholders2_1E,(_ZN34_INTERNAL_e9b6d0e2_4_k_cu_0c55a4af6thrust24THRUST_300001_SM_1000_NS12placeholders2_3E - _ZN34_INTERNAL_e9b6d0e2_4_k_cu_0c55a4af6thrust24THRUST_300001_SM_1000_NS12placeholders2_1E)
_ZN34_INTERNAL_e9b6d0e2_4_k_cu_0c55a4af6thrust24THRUST_300001_SM_1000_NS12placeholders2_1E:
	.zero		1
	.type		_ZN34_INTERNAL_e9b6d0e2_4_k_cu_0c55a4af6thrust24THRUST_300001_SM_1000_NS12placeholders2_3E,@object
	.size		_ZN34_INTERNAL_e9b6d0e2_4_k_cu_0c55a4af6thrust24THRUST_300001_SM_1000_NS12placeholders2_3E,(_ZN34_INTERNAL_e9b6d0e2_4_k_cu_0c55a4af4cuda3std3__45__cpo5beginE - _ZN34_INTERNAL_e9b6d0e2_4_k_cu_0c55a4af6thrust24THRUST_300001_SM_1000_NS12placeholders2_3E)
_ZN34_INTERNAL_e9b6d0e2_4_k_cu_0c55a4af6thrust24THRUST_300001_SM_1000_NS12placeholders2_3E:
	.zero		1
	.type		_ZN34_INTERNAL_e9b6d0e2_4_k_cu_0c55a4af4cuda3std3__45__cpo5beginE,@object
	.size		_ZN34_INTERNAL_e9b6d0e2_4_k_cu_0c55a4af4cuda3std3__45__cpo5beginE,(_ZN34_INTERNAL_e9b6d0e2_4_k_cu_0c55a4af4cuda3std6ranges3__45__cpo5beginE - _ZN34_INTERNAL_e9b6d0e2_4_k_cu_0c55a4af4cuda3std3__45__cpo5beginE)
_ZN34_INTERNAL_e9b6d0e2_4_k_cu_0c55a4af4cuda3std3__45__cpo5beginE:
	.zero		1
	.type		_ZN34_INTERNAL_e9b6d0e2_4_k_cu_0c55a4af4cuda3std6ranges3__45__cpo5beginE,@object
	.size		_ZN34_INTERNAL_e9b6d0e2_4_k_cu_0c55a4af4cuda3std6ranges3__45__cpo5beginE,(_ZN34_INTERNAL_e9b6d0e2_4_k_cu_0c55a4af4cuda3std3__436_GLOBAL__N__e9b6d0e2_4_k_cu_0c55a4af6ignoreE - _ZN34_INTERNAL_e9b6d0e2_4_k_cu_0c55a4af4cuda3std6ranges3__45__cpo5beginE)
_ZN34_INTERNAL_e9b6d0e2_4_k_cu_0c55a4af4cuda3std6ranges3__45__cpo5beginE:
	.zero		1
	.type		_ZN34_INTERNAL_e9b6d0e2_4_k_cu_0c55a4af4cuda3std3__436_GLOBAL__N__e9b6d0e2_4_k_cu_0c55a4af6ignoreE,@object
	.size		_ZN34_INTERNAL_e9b6d0e2_4_k_cu_0c55a4af4cuda3std3__436_GLOBAL__N__e9b6d0e2_4_k_cu_0c55a4af6ignoreE,(_ZN34_INTERNAL_e9b6d0e2_4_k_cu_0c55a4af4cuda3std6ranges3__45__cpo4dataE - _ZN34_INTERNAL_e9b6d0e2_4_k_cu_0c55a4af4cuda3std3__436_GLOBAL__N__e9b6d0e2_4_k_cu_0c55a4af6ignoreE)
_ZN34_INTERNAL_e9b6d0e2_4_k_cu_0c55a4af4cuda3std3__436_GLOBAL__N__e9b6d0e2_4_k_cu_0c55a4af6ignoreE:
	.zero		1
	.type		_ZN34_INTERNAL_e9b6d0e2_4_k_cu_0c55a4af4cuda3std6ranges3__45__cpo4dataE,@object
	.size		_ZN34_INTERNAL_e9b6d0e2_4_k_cu_0c55a4af4cuda3std6ranges3__45__cpo4dataE,(_ZN34_INTERNAL_e9b6d0e2_4_k_cu_0c55a4af6thrust24THRUST_300001_SM_1000_NS12placeholders2_7E - _ZN34_INTERNAL_e9b6d0e2_4_k_cu_0c55a4af4cuda3std6ranges3__45__cpo4dataE)
_ZN34_INTERNAL_e9b6d0e2_4_k_cu_0c55a4af4cuda3std6ranges3__45__cpo4dataE:
	.zero		1
	.type		_ZN34_INTERNAL_e9b6d0e2_4_k_cu_0c55a4af6thrust24THRUST_300001_SM_1000_NS12placeholders2_7E,@object
	.size		_ZN34_INTERNAL_e9b6d0e2_4_k_cu_0c55a4af6thrust24THRUST_300001_SM_1000_NS12placeholders2_7E,(_ZN34_INTERNAL_e9b6d0e2_4_k_cu_0c55a4af4cuda3std3__45__cpo6rbeginE - _ZN34_INTERNAL_e9b6d0e2_4_k_cu_0c55a4af6thrust24THRUST_300001_SM_1000_NS12placeholders2_7E)
_ZN34_INTERNAL_e9b6d0e2_4_k_cu_0c55a4af6thrust24THRUST_300001_SM_1000_NS12placeholders2_7E:
	.zero		1
	.type		_ZN34_INTERNAL_e9b6d0e2_4_k_cu_0c55a4af4cuda3std3__45__cpo6rbeginE,@object
	.size		_ZN34_INTERNAL_e9b6d0e2_4_k_cu_0c55a4af4cuda3std3__45__cpo6rbeginE,(_ZN34_INTERNAL_e9b6d0e2_4_k_cu_0c55a4af4cuda3std6ranges3__45__cpo7advanceE - _ZN34_INTERNAL_e9b6d0e2_4_k_cu_0c55a4af4cuda3std3__45__cpo6rbeginE)
_ZN34_INTERNAL_e9b6d0e2_4_k_cu_0c55a4af4cuda3std3__45__cpo6rbeginE:
	.zero		1
	.type		_ZN34_INTERNAL_e9b6d0e2_4_k_cu_0c55a4af4cuda3std6ranges3__45__cpo7advanceE,@object
	.size		_ZN34_INTERNAL_e9b6d0e2_4_k_cu_0c55a4af4cuda3std6ranges3__45__cpo7advanceE,(_ZN34_INTERNAL_e9b6d0e2_4_k_cu_0c55a4af4cuda3std3__47nulloptE - _ZN34_INTERNAL_e9b6d0e2_4_k_cu_0c55a4af4cuda3std6ranges3__45__cpo7advanceE)
_ZN34_INTERNAL_e9b6d0e2_4_k_cu_0c55a4af4cuda3std6ranges3__45__cpo7advanceE:
	.zero		1
	.type		_ZN34_INTERNAL_e9b6d0e2_4_k_cu_0c55a4af4cuda3std3__47nulloptE,@object
	.size		_ZN34_INTERNAL_e9b6d0e2_4_k_cu_0c55a4af4cuda3std3__47nulloptE,(_ZN34_INTERNAL_e9b6d0e2_4_k_cu_0c55a4af4cuda3std6ranges3__45__cpo8distanceE - _ZN34_INTERNAL_e9b6d0e2_4_k_cu_0c55a4af4cuda3std3__47nulloptE)
_ZN34_INTERNAL_e9b6d0e2_4_k_cu_0c55a4af4cuda3std3__47nulloptE:
	.zero		1
	.type		_ZN34_INTERNAL_e9b6d0e2_4_k_cu_0c55a4af4cuda3std6ranges3__45__cpo8distanceE,@object
	.size		_ZN34_INTERNAL_e9b6d0e2_4_k_cu_0c55a4af4cuda3std6ranges3__45__cpo8distanceE,(_ZN34_INTERNAL_e9b6d0e2_4_k_cu_0c55a4af6thrust24THRUST_300001_SM_1000_NS12placeholders2_6E - _ZN34_INTERNAL_e9b6d0e2_4_k_cu_0c55a4af4cuda3std6ranges3__45__cpo8distanceE)
_ZN34_INTERNAL_e9b6d0e2_4_k_cu_0c55a4af4cuda3std6ranges3__45__cpo8distanceE:
	.zero		1
	.type		_ZN34_INTERNAL_e9b6d0e2_4_k_cu_0c55a4af6thrust24THRUST_300001_SM_1000_NS12placeholders2_6E,@object
	.size		_ZN34_INTERNAL_e9b6d0e2_4_k_cu_0c55a4af6thrust24THRUST_300001_SM_1000_NS12placeholders2_6E,(_ZN34_INTERNAL_e9b6d0e2_4_k_cu_0c55a4af4cuda3std3__45__cpo4cendE - _ZN34_INTERNAL_e9b6d0e2_4_k_cu_0c55a4af6thrust24THRUST_300001_SM_1000_NS12placeholders2_6E)
_ZN34_INTERNAL_e9b6d0e2_4_k_cu_0c55a4af6thrust24THRUST_300001_SM_1000_NS12placeholders2_6E:
	.zero		1
	.type		_ZN34_INTERNAL_e9b6d0e2_4_k_cu_0c55a4af4cuda3std3__45__cpo4cendE,@object
	.size		_ZN34_INTERNAL_e9b6d0e2_4_k_cu_0c55a4af4cuda3std3__45__cpo4cendE,(_ZN34_INTERNAL_e9b6d0e2_4_k_cu_0c55a4af4cuda3std6ranges3__45__cpo4cendE - _ZN34_INTERNAL_e9b6d0e2_4_k_cu_0c55a4af4cuda3std3__45__cpo4cendE)
_ZN34_INTERNAL_e9b6d0e2_4_k_cu_0c55a4af4cuda3std3__45__cpo4cendE:
	.zero		1
	.type		_ZN34_INTERNAL_e9b6d0e2_4_k_cu_0c55a4af4cuda3std6ranges3__45__cpo4cendE,@object
	.size		_ZN34_INTERNAL_e9b6d0e2_4_k_cu_0c55a4af4cuda3std6ranges3__45__cpo4cendE,(_ZN34_INTERNAL_e9b6d0e2_4_k_cu_0c55a4af4cuda3std3__420unreachable_sentinelE - _ZN34_INTERNAL_e9b6d0e2_4_k_cu_0c55a4af4cuda3std6ranges3__45__cpo4cendE)
_ZN34_INTERNAL_e9b6d0e2_4_k_cu_0c55a4af4cuda3std6ranges3__45__cpo4cendE:
	.zero		1
	.type		_ZN34_INTERNAL_e9b6d0e2_4_k_cu_0c55a4af4cuda3std3__420unreachable_sentinelE,@object
	.size		_ZN34_INTERNAL_e9b6d0e2_4_k_cu_0c55a4af4cuda3std3__420unreachable_sentinelE,(_ZN34_INTERNAL_e9b6d0e2_4_k_cu_0c55a4af4cuda3std6ranges3__45__cpo5ssizeE - _ZN34_INTERNAL_e9b6d0e2_4_k_cu_0c55a4af4cuda3std3__420unreachable_sentinelE)
_ZN34_INTERNAL_e9b6d0e2_4_k_cu_0c55a4af4cuda3std3__420unreachable_sentinelE:
	.zero		1
	.type		_ZN34_INTERNAL_e9b6d0e2_4_k_cu_0c55a4af4cuda3std6ranges3__45__cpo5ssizeE,@object
	.size		_ZN34_INTERNAL_e9b6d0e2_4_k_cu_0c55a4af4cuda3std6ranges3__45__cpo5ssizeE,(_ZN34_INTERNAL_e9b6d0e2_4_k_cu_0c55a4af6thrust24THRUST_300001_SM_1000_NS12placeholders3_10E - _ZN34_INTERNAL_e9b6d0e2_4_k_cu_0c55a4af4cuda3std6ranges3__45__cpo5ssizeE)
_ZN34_INTERNAL_e9b6d0e2_4_k_cu_0c55a4af4cuda3std6ranges3__45__cpo5ssizeE:
	.zero		1
	.type		_ZN34_INTERNAL_e9b6d0e2_4_k_cu_0c55a4af6thrust24THRUST_300001_SM_1000_NS12placeholders3_10E,@object
	.size		_ZN34_INTERNAL_e9b6d0e2_4_k_cu_0c55a4af6thrust24THRUST_300001_SM_1000_NS12placeholders3_10E,(_ZN34_INTERNAL_e9b6d0e2_4_k_cu_0c55a4af4cuda3std3__45__cpo5crendE - _ZN34_INTERNAL_e9b6d0e2_4_k_cu_0c55a4af6thrust24THRUST_300001_SM_1000_NS12placeholders3_10E)
_ZN34_INTERNAL_e9b6d0e2_4_k_cu_0c55a4af6thrust24THRUST_300001_SM_1000_NS12placeholders3_10E:
	.zero		1
	.type		_ZN34_INTERNAL_e9b6d0e2_4_k_cu_0c55a4af4cuda3std3__45__cpo5crendE,@object
	.size		_ZN34_INTERNAL_e9b6d0e2_4_k_cu_0c55a4af4cuda3std3__45__cpo5crendE,(_ZN34_INTERNAL_e9b6d0e2_4_k_cu_0c55a4af4cuda3std6ranges3__45__cpo4prevE - _ZN34_INTERNAL_e9b6d0e2_4_k_cu_0c55a4af4cuda3std3__45__cpo5crendE)
_ZN34_INTERNAL_e9b6d0e2_4_k_cu_0c55a4af4cuda3std3__45__cpo5crendE:
	.zero		1
	.type		_ZN34_INTERNAL_e9b6d0e2_4_k_cu_0c55a4af4cuda3std6ranges3__45__cpo4prevE,@object
	.size		_ZN34_INTERNAL_e9b6d0e2_4_k_cu_0c55a4af4cuda3std6ranges3__45__cpo4prevE,(_ZN34_INTERNAL_e9b6d0e2_4_k_cu_0c55a4af4cuda3std6ranges3__45__cpo9iter_moveE - _ZN34_INTERNAL_e9b6d0e2_4_k_cu_0c55a4af4cuda3std6ranges3__45__cpo4prevE)
_ZN34_INTERNAL_e9b6d0e2_4_k_cu_0c55a4af4cuda3std6ranges3__45__cpo4prevE:
	.zero		1
	.type		_ZN34_INTERNAL_e9b6d0e2_4_k_cu_0c55a4af4cuda3std6ranges3__45__cpo9iter_moveE,@object
	.size		_ZN34_INTERNAL_e9b6d0e2_4_k_cu_0c55a4af4cuda3std6ranges3__45__cpo9iter_moveE,(_ZN34_INTERNAL_e9b6d0e2_4_k_cu_0c55a4af6thrust24THRUST_300001_SM_1000_NS12placeholders2_2E - _ZN34_INTERNAL_e9b6d0e2_4_k_cu_0c55a4af4cuda3std6ranges3__45__cpo9iter_moveE)
_ZN34_INTERNAL_e9b6d0e2_4_k_cu_0c55a4af4cuda3std6ranges3__45__cpo9iter_moveE:
	.zero		1
	.type		_ZN34_INTERNAL_e9b6d0e2_4_k_cu_0c55a4af6thrust24THRUST_300001_SM_1000_NS12placeholders2_2E,@object
	.size		_ZN34_INTERNAL_e9b6d0e2_4_k_cu_0c55a4af6thrust24THRUST_300001_SM_1000_NS12placeholders2_2E,(_ZN34_INTERNAL_e9b6d0e2_4_k_cu_0c55a4af6thrust24THRUST_300001_SM_1000_NS12placeholders2_4E - _ZN34_INTERNAL_e9b6d0e2_4_k_cu_0c55a4af6thrust24THRUST_300001_SM_1000_NS12placeholders2_2E)
_ZN34_INTERNAL_e9b6d0e2_4_k_cu_0c55a4af6thrust24THRUST_300001_SM_1000_NS12placeholders2_2E:
	.zero		1
	.type		_ZN34_INTERNAL_e9b6d0e2_4_k_cu_0c55a4af6thrust24THRUST_300001_SM_1000_NS12placeholders2_4E,@object
	.size		_ZN34_INTERNAL_e9b6d0e2_4_k_cu_0c55a4af6thrust24THRUST_300001_SM_1000_NS12placeholders2_4E,(_ZN34_INTERNAL_e9b6d0e2_4_k_cu_0c55a4af4cuda3std3__45__cpo3endE - _ZN34_INTERNAL_e9b6d0e2_4_k_cu_0c55a4af6thrust24THRUST_300001_SM_1000_NS12placeholders2_4E)
_ZN34_INTERNAL_e9b6d0e2_4_k_cu_0c55a4af6thrust24THRUST_300001_SM_1000_NS12placeholders2_4E:
	.zero		1
	.type		_ZN34_INTERNAL_e9b6d0e2_4_k_cu_0c55a4af4cuda3std3__45__cpo3endE,@object
	.size		_ZN34_INTERNAL_e9b6d0e2_4_k_cu_0c55a4af4cuda3std3__45__cpo3endE,(_ZN34_INTERNAL_e9b6d0e2_4_k_cu_0c55a4af4cuda3std6ranges3__45__cpo3endE - _ZN34_INTERNAL_e9b6d0e2_4_k_cu_0c55a4af4cuda3std3__45__cpo3endE)
_ZN34_INTERNAL_e9b6d0e2_4_k_cu_0c55a4af4cuda3std3__45__cpo3endE:
	.zero		1
	.type		_ZN34_INTERNAL_e9b6d0e2_4_k_cu_0c55a4af4cuda3std6ranges3__45__cpo3endE,@object
	.size		_ZN34_INTERNAL_e9b6d0e2_4_k_cu_0c55a4af4cuda3std6ranges3__45__cpo3endE,(_ZN34_INTERNAL_e9b6d0e2_4_k_cu_0c55a4af4cuda3std3__419piecewise_constructE - _ZN34_INTERNAL_e9b6d0e2_4_k_cu_0c55a4af4cuda3std6ranges3__45__cpo3endE)
_ZN34_INTERNAL_e9b6d0e2_4_k_cu_0c55a4af4cuda3std6ranges3__45__cpo3endE:
	.zero		1
	.type		_ZN34_INTERNAL_e9b6d0e2_4_k_cu_0c55a4af4cuda3std3__419piecewise_constructE,@object
	.size		_ZN34_INTERNAL_e9b6d0e2_4_k_cu_0c55a4af4cuda3std3__419piecewise_constructE,(_ZN34_INTERNAL_e9b6d0e2_4_k_cu_0c55a4af4cuda3std6ranges3__45__cpo5cdataE - _ZN34_INTERNAL_e9b6d0e2_4_k_cu_0c55a4af4cuda3std3__419piecewise_constructE)
_ZN34_INTERNAL_e9b6d0e2_4_k_cu_0c55a4af4cuda3std3__419piecewise_constructE:
	.zero		1
	.type		_ZN34_INTERNAL_e9b6d0e2_4_k_cu_0c55a4af4cuda3std6ranges3__45__cpo5cdataE,@object
	.size		_ZN34_INTERNAL_e9b6d0e2_4_k_cu_0c55a4af4cuda3std6ranges3__45__cpo5cdataE,(_ZN34_INTERNAL_e9b6d0e2_4_k_cu_0c55a4af6thrust24THRUST_300001_SM_1000_NS12placeholders2_8E - _ZN34_INTERNAL_e9b6d0e2_4_k_cu_0c55a4af4cuda3std6ranges3__45__cpo5cdataE)
_ZN34_INTERNAL_e9b6d0e2_4_k_cu_0c55a4af4cuda3std6ranges3__45__cpo5cdataE:
	.zero		1
	.type		_ZN34_INTERNAL_e9b6d0e2_4_k_cu_0c55a4af6thrust24THRUST_300001_SM_1000_NS12placeholders2_8E,@object
	.size		_ZN34_INTERNAL_e9b6d0e2_4_k_cu_0c55a4af6thrust24THRUST_300001_SM_1000_NS12placeholders2_8E,(_ZN34_INTERNAL_e9b6d0e2_4_k_cu_0c55a4af4cuda3std3__45__cpo4rendE - _ZN34_INTERNAL_e9b6d0e2_4_k_cu_0c55a4af6thrust24THRUST_300001_SM_1000_NS12placeholders2_8E)
_ZN34_INTERNAL_e9b6d0e2_4_k_cu_0c55a4af6thrust24THRUST_300001_SM_1000_NS12placeholders2_8E:
	.zero		1
	.type		_ZN34_INTERNAL_e9b6d0e2_4_k_cu_0c55a4af4cuda3std3__45__cpo4rendE,@object
	.size		_ZN34_INTERNAL_e9b6d0e2_4_k_cu_0c55a4af4cuda3std3__45__cpo4rendE,(_ZN34_INTERNAL_e9b6d0e2_4_k_cu_0c55a4af4cuda3std6ranges3__45__cpo9iter_swapE - _ZN34_INTERNAL_e9b6d0e2_4_k_cu_0c55a4af4cuda3std3__45__cpo4rendE)
_ZN34_INTERNAL_e9b6d0e2_4_k_cu_0c55a4af4cuda3std3__45__cpo4rendE:
	.zero		1
	.type		_ZN34_INTERNAL_e9b6d0e2_4_k_cu_0c55a4af4cuda3std6ranges3__45__cpo9iter_swapE,@object
	.size		_ZN34_INTERNAL_e9b6d0e2_4_k_cu_0c55a4af4cuda3std6ranges3__45__cpo9iter_swapE,(_ZN34_INTERNAL_e9b6d0e2_4_k_cu_0c55a4af4cuda3std3__48unexpectE - _ZN34_INTERNAL_e9b6d0e2_4_k_cu_0c55a4af4cuda3std6ranges3__45__cpo9iter_swapE)
_ZN34_INTERNAL_e9b6d0e2_4_k_cu_0c55a4af4cuda3std6ranges3__45__cpo9iter_swapE:
	.zero		1
	.type		_ZN34_INTERNAL_e9b6d0e2_4_k_cu_0c55a4af4cuda3std3__48unexpectE,@object
	.size		_ZN34_INTERNAL_e9b6d0e2_4_k_cu_0c55a4af4cuda3std3__48unexpectE,(_ZN34_INTERNAL_e9b6d0e2_4_k_cu_0c55a4af6thrust24THRUST_300001_SM_1000_NS6system6detail10sequential3seqE - _ZN34_INTERNAL_e9b6d0e2_4_k_cu_0c55a4af4cuda3std3__48unexpectE)
_ZN34_INTERNAL_e9b6d0e2_4_k_cu_0c55a4af4cuda3std3__48unexpectE:
	.zero		1
	.type		_ZN34_INTERNAL_e9b6d0e2_4_k_cu_0c55a4af6thrust24THRUST_300001_SM_1000_NS6system6detail10sequential3seqE,@object
	.size		_ZN34_INTERNAL_e9b6d0e2_4_k_cu_0c55a4af6thrust24THRUST_300001_SM_1000_NS6system6detail10sequential3seqE,(.L_38 - _ZN34_INTERNAL_e9b6d0e2_4_k_cu_0c55a4af6thrust24THRUST_300001_SM_1000_NS6system6detail10sequential3seqE)
_ZN34_INTERNAL_e9b6d0e2_4_k_cu_0c55a4af6thrust24THRUST_300001_SM_1000_NS6system6detail10sequential3seqE:
	.zero		1
.L_38:


//--------------------- .nv.shared._Z9offspringPfS_S_PiS_S0_iiifjP17curandStateXORWOWS2_ --------------------------
	.section	.nv.shared._Z9offspringPfS_S_PiS_S0_iiifjP17curandStateXORWOWS2_,"aw",@nobits
	.sectionflags	@""
	.align	4
.nv.shared._Z9offspringPfS_S_PiS_S0_iiifjP17curandStateXORWOWS2_:
	.zero		1032


//--------------------- .nv.constant0._ZN3cub18CUB_300001_SM_10006detail11EmptyKernelIvEEvv --------------------------
	.section	.nv.constant0._ZN3cub18CUB_300001_SM_10006detail11EmptyKernelIvEEvv,"a",@progbits
	.sectionflags	@""
	.align	4
.nv.constant0._ZN3cub18CUB_300001_SM_10006detail11EmptyKernelIvEEvv:
	.zero		896


//--------------------- .nv.constant0._Z11exchange_tePfS_Piiiii --------------------------
	.section	.nv.constant0._Z11exchange_tePfS_Piiiii,"a",@progbits
	.sectionflags	@""
	.align	4
.nv.constant0._Z11exchange_tePfS_Piiiii:
	.zero		936


//--------------------- .nv.constant0._Z9offspringPfS_S_PiS_S0_iiifjP17curandStateXORWOWS2_ --------------------------
	.section	.nv.constant0._Z9offspringPfS_S_PiS_S0_iiifjP17curandStateXORWOWS2_,"a",@progbits
	.sectionflags	@""
	.align	4
.nv.constant0._Z9offspringPfS_S_PiS_S0_iiifjP17curandStateXORWOWS2_:
	.zero		984


//--------------------- .nv.constant0._Z5bestKPfjjPi --------------------------
	.section	.nv.constant0._Z5bestKPfjjPi,"a",@progbits
	.sectionflags	@""
	.align	4
.nv.constant0._Z5bestKPfjjPi:
	.zero		920


//--------------------- .nv.constant0._Z7gpuInitPfPiP17curandStateXORWOWi --------------------------
	.section	.nv.constant0._Z7gpuInitPfPiP17curandStateXORWOWi,"a",@progbits
	.sectionflags	@""
	.align	4
.nv.constant0._Z7gpuInitPfPiP17curandStateXORWOWi:
	.zero		924


//--------------------- .nv.constant0._Z12setup_kernelP17curandStateXORWOWS0_i --------------------------
	.section	.nv.constant0._Z12setup_kernelP17curandStateXORWOWS0_i,"a",@progbits
	.sectionflags	@""
	.align	4
.nv.constant0._Z12setup_kernelP17curandStateXORWOWS0_i:
	.zero		916


//--------------------- SYMBOLS --------------------------

	.type		.nv.reservedSmem.offset0,@object
	.size		.nv.reservedSmem.offset0,0x4
	.type		.nv.reservedSmem.cap,@object
	.size		.nv.reservedSmem.cap,0x4
